//
// Generated by NVIDIA NVVM Compiler
//
// Compiler Build ID: CL-36424714
// Cuda compilation tools, release 13.0, V13.0.88
// Based on NVVM 20.0.0
//

.version 9.0
.target sm_100
.address_size 64

	// .globl	_Z15updatePositionsPdS_S_dddd
.func  (.param .b64 func_retval0) __internal_accurate_pow
(
	.param .b64 __internal_accurate_pow_param_0
)
;

.visible .entry _Z15updatePositionsPdS_S_dddd(
	.param .u64 .ptr .align 1 _Z15updatePositionsPdS_S_dddd_param_0,
	.param .u64 .ptr .align 1 _Z15updatePositionsPdS_S_dddd_param_1,
	.param .u64 .ptr .align 1 _Z15updatePositionsPdS_S_dddd_param_2,
	.param .f64 _Z15updatePositionsPdS_S_dddd_param_3,
	.param .f64 _Z15updatePositionsPdS_S_dddd_param_4,
	.param .f64 _Z15updatePositionsPdS_S_dddd_param_5,
	.param .f64 _Z15updatePositionsPdS_S_dddd_param_6
)
{
	.reg .pred 	%p<50>;
	.reg .b32 	%r<56>;
	.reg .b64 	%rd<14>;
	.reg .b64 	%fd<78>;

	ld.param.u64 	%rd3, [_Z15updatePositionsPdS_S_dddd_param_0];
	ld.param.u64 	%rd5, [_Z15updatePositionsPdS_S_dddd_param_2];
	ld.param.f64 	%fd30, [_Z15updatePositionsPdS_S_dddd_param_4];
	ld.param.f64 	%fd31, [_Z15updatePositionsPdS_S_dddd_param_5];
	ld.param.f64 	%fd32, [_Z15updatePositionsPdS_S_dddd_param_6];
	mov.u32 	%r8, %ctaid.x;
	mov.u32 	%r9, %ntid.x;
	mov.u32 	%r10, %tid.x;
	mad.lo.s32 	%r1, %r8, %r9, %r10;
	setp.gt.s32 	%p1, %r1, 2999;
	@%p1 bra 	$L__BB0_29;
	cvta.to.global.u64 	%rd6, %rd3;
	mul.lo.s32 	%r2, %r1, 3;
	mul.wide.s32 	%rd7, %r2, 8;
	add.s64 	%rd1, %rd6, %rd7;
	ld.global.f64 	%fd1, [%rd1];
	{
	.reg .b32 %temp; 
	mov.b64 	{%temp, %r3}, %fd1;
	}
	mov.f64 	%fd33, 0d4000000000000000;
	{
	.reg .b32 %temp; 
	mov.b64 	{%temp, %r11}, %fd33;
	}
	and.b32  	%r5, %r11, 2146435072;
	setp.eq.s32 	%p2, %r5, 1062207488;
	abs.f64 	%fd2, %fd1;
	{ // callseq 0, 0
	.param .b64 param0;
	st.param.f64 	[param0], %fd2;
	.param .b64 retval0;
	call.uni (retval0), 
	__internal_accurate_pow, 
	(
	param0
	);
	ld.param.f64 	%fd34, [retval0];
	} // callseq 0
	setp.lt.s32 	%p3, %r3, 0;
	neg.f64 	%fd36, %fd34;
	selp.f64 	%fd37, %fd36, %fd34, %p2;
	selp.f64 	%fd73, %fd37, %fd34, %p3;
	setp.neu.f64 	%p4, %fd1, 0d0000000000000000;
	@%p4 bra 	$L__BB0_3;
	setp.eq.s32 	%p5, %r5, 1062207488;
	selp.b32 	%r12, %r3, 0, %p5;
	setp.lt.s32 	%p6, %r11, 0;
	or.b32  	%r13, %r12, 2146435072;
	selp.b32 	%r14, %r13, %r12, %p6;
	mov.b32 	%r15, 0;
	mov.b64 	%fd73, {%r15, %r14};
$L__BB0_3:
	add.f64 	%fd38, %fd1, 0d4000000000000000;
	{
	.reg .b32 %temp; 
	mov.b64 	{%temp, %r16}, %fd38;
	}
	and.b32  	%r17, %r16, 2146435072;
	setp.ne.s32 	%p7, %r17, 2146435072;
	@%p7 bra 	$L__BB0_8;
	setp.num.f64 	%p8, %fd1, %fd1;
	@%p8 bra 	$L__BB0_6;
	mov.f64 	%fd39, 0d4000000000000000;
	add.rn.f64 	%fd73, %fd1, %fd39;
	bra.uni 	$L__BB0_8;
$L__BB0_6:
	setp.neu.f64 	%p9, %fd2, 0d7FF0000000000000;
	@%p9 bra 	$L__BB0_8;
	setp.lt.s32 	%p10, %r3, 0;
	setp.eq.s32 	%p11, %r5, 1062207488;
	setp.lt.s32 	%p12, %r11, 0;
	selp.b32 	%r19, 0, 2146435072, %p12;
	and.b32  	%r20, %r11, 2147483647;
	setp.ne.s32 	%p13, %r20, 1071644672;
	or.b32  	%r21, %r19, -2147483648;
	selp.b32 	%r22, %r21, %r19, %p13;
	selp.b32 	%r23, %r22, %r19, %p11;
	selp.b32 	%r24, %r23, %r19, %p10;
	mov.b32 	%r25, 0;
	mov.b64 	%fd73, {%r25, %r24};
$L__BB0_8:
	setp.eq.s32 	%p14, %r5, 1062207488;
	ld.global.f64 	%fd9, [%rd1+8];
	{
	.reg .b32 %temp; 
	mov.b64 	{%temp, %r6}, %fd9;
	}
	abs.f64 	%fd10, %fd9;
	{ // callseq 1, 0
	.param .b64 param0;
	st.param.f64 	[param0], %fd10;
	.param .b64 retval0;
	call.uni (retval0), 
	__internal_accurate_pow, 
	(
	param0
	);
	ld.param.f64 	%fd40, [retval0];
	} // callseq 1
	setp.lt.s32 	%p15, %r6, 0;
	neg.f64 	%fd42, %fd40;
	selp.f64 	%fd43, %fd42, %fd40, %p14;
	selp.f64 	%fd75, %fd43, %fd40, %p15;
	setp.neu.f64 	%p16, %fd9, 0d0000000000000000;
	@%p16 bra 	$L__BB0_10;
	selp.b32 	%r27, %r6, 0, %p14;
	setp.lt.s32 	%p18, %r11, 0;
	or.b32  	%r28, %r27, 2146435072;
	selp.b32 	%r29, %r28, %r27, %p18;
	mov.b32 	%r30, 0;
	mov.b64 	%fd75, {%r30, %r29};
$L__BB0_10:
	add.f64 	%fd44, %fd9, 0d4000000000000000;
	{
	.reg .b32 %temp; 
	mov.b64 	{%temp, %r31}, %fd44;
	}
	and.b32  	%r32, %r31, 2146435072;
	setp.ne.s32 	%p19, %r32, 2146435072;
	@%p19 bra 	$L__BB0_15;
	setp.num.f64 	%p20, %fd9, %fd9;
	@%p20 bra 	$L__BB0_13;
	mov.f64 	%fd45, 0d4000000000000000;
	add.rn.f64 	%fd75, %fd9, %fd45;
	bra.uni 	$L__BB0_15;
$L__BB0_13:
	setp.neu.f64 	%p21, %fd10, 0d7FF0000000000000;
	@%p21 bra 	$L__BB0_15;
	setp.lt.s32 	%p22, %r6, 0;
	setp.eq.s32 	%p23, %r5, 1062207488;
	setp.lt.s32 	%p24, %r11, 0;
	selp.b32 	%r34, 0, 2146435072, %p24;
	and.b32  	%r35, %r11, 2147483647;
	setp.ne.s32 	%p25, %r35, 1071644672;
	or.b32  	%r36, %r34, -2147483648;
	selp.b32 	%r37, %r36, %r34, %p25;
	selp.b32 	%r38, %r37, %r34, %p23;
	selp.b32 	%r39, %r38, %r34, %p22;
	mov.b32 	%r40, 0;
	mov.b64 	%fd75, {%r40, %r39};
$L__BB0_15:
	setp.eq.s32 	%p26, %r5, 1062207488;
	setp.eq.f64 	%p27, %fd9, 0d3FF0000000000000;
	selp.f64 	%fd46, 0d3FF0000000000000, %fd75, %p27;
	setp.eq.f64 	%p28, %fd1, 0d3FF0000000000000;
	selp.f64 	%fd47, 0d3FF0000000000000, %fd73, %p28;
	add.f64 	%fd17, %fd47, %fd46;
	ld.global.f64 	%fd18, [%rd1+16];
	{
	.reg .b32 %temp; 
	mov.b64 	{%temp, %r7}, %fd18;
	}
	abs.f64 	%fd19, %fd18;
	{ // callseq 2, 0
	.param .b64 param0;
	st.param.f64 	[param0], %fd19;
	.param .b64 retval0;
	call.uni (retval0), 
	__internal_accurate_pow, 
	(
	param0
	);
	ld.param.f64 	%fd48, [retval0];
	} // callseq 2
	setp.lt.s32 	%p29, %r7, 0;
	neg.f64 	%fd50, %fd48;
	selp.f64 	%fd51, %fd50, %fd48, %p26;
	selp.f64 	%fd77, %fd51, %fd48, %p29;
	setp.neu.f64 	%p30, %fd18, 0d0000000000000000;
	@%p30 bra 	$L__BB0_17;
	selp.b32 	%r42, %r7, 0, %p26;
	setp.lt.s32 	%p32, %r11, 0;
	or.b32  	%r43, %r42, 2146435072;
	selp.b32 	%r44, %r43, %r42, %p32;
	mov.b32 	%r45, 0;
	mov.b64 	%fd77, {%r45, %r44};
$L__BB0_17:
	add.f64 	%fd52, %fd18, 0d4000000000000000;
	{
	.reg .b32 %temp; 
	mov.b64 	{%temp, %r46}, %fd52;
	}
	and.b32  	%r47, %r46, 2146435072;
	setp.ne.s32 	%p33, %r47, 2146435072;
	@%p33 bra 	$L__BB0_22;
	setp.num.f64 	%p34, %fd18, %fd18;
	@%p34 bra 	$L__BB0_20;
	mov.f64 	%fd53, 0d4000000000000000;
	add.rn.f64 	%fd77, %fd18, %fd53;
	bra.uni 	$L__BB0_22;
$L__BB0_20:
	setp.neu.f64 	%p35, %fd19, 0d7FF0000000000000;
	@%p35 bra 	$L__BB0_22;
	setp.lt.s32 	%p36, %r7, 0;
	setp.eq.s32 	%p37, %r5, 1062207488;
	setp.lt.s32 	%p38, %r11, 0;
	selp.b32 	%r49, 0, 2146435072, %p38;
	and.b32  	%r50, %r11, 2147483647;
	setp.ne.s32 	%p39, %r50, 1071644672;
	or.b32  	%r51, %r49, -2147483648;
	selp.b32 	%r52, %r51, %r49, %p39;
	selp.b32 	%r53, %r52, %r49, %p37;
	selp.b32 	%r54, %r53, %r49, %p36;
	mov.b32 	%r55, 0;
	mov.b64 	%fd77, {%r55, %r54};
$L__BB0_22:
	ld.param.f64 	%fd71, [_Z15updatePositionsPdS_S_dddd_param_3];
	ld.param.u64 	%rd13, [_Z15updatePositionsPdS_S_dddd_param_1];
	setp.eq.f64 	%p40, %fd18, 0d3FF0000000000000;
	selp.f64 	%fd54, 0d3FF0000000000000, %fd77, %p40;
	add.f64 	%fd55, %fd17, %fd54;
	sqrt.rn.f64 	%fd56, %fd55;
	cvta.to.global.u64 	%rd8, %rd13;
	add.s64 	%rd2, %rd8, %rd7;
	ld.global.f64 	%fd57, [%rd2];
	cvta.to.global.u64 	%rd10, %rd5;
	mul.wide.s32 	%rd11, %r1, 8;
	add.s64 	%rd12, %rd10, %rd11;
	ld.global.f64 	%fd58, [%rd12];
	mul.f64 	%fd59, %fd32, %fd58;
	mul.f64 	%fd60, %fd59, %fd1;
	div.rn.f64 	%fd61, %fd60, %fd56;
	add.f64 	%fd26, %fd57, %fd61;
	ld.global.f64 	%fd62, [%rd2+8];
	mul.f64 	%fd63, %fd59, %fd9;
	div.rn.f64 	%fd64, %fd63, %fd56;
	add.f64 	%fd27, %fd62, %fd64;
	ld.global.f64 	%fd65, [%rd2+16];
	mul.f64 	%fd66, %fd59, %fd18;
	div.rn.f64 	%fd67, %fd66, %fd56;
	add.f64 	%fd28, %fd65, %fd67;
	setp.leu.f64 	%p41, %fd26, %fd71;
	setp.geu.f64 	%p42, %fd26, 0d0000000000000000;
	and.pred  	%p43, %p41, %p42;
	@%p43 bra 	$L__BB0_24;
	neg.f64 	%fd68, %fd1;
	st.global.f64 	[%rd1], %fd68;
$L__BB0_24:
	setp.leu.f64 	%p44, %fd27, %fd30;
	setp.geu.f64 	%p45, %fd27, 0d0000000000000000;
	and.pred  	%p46, %p44, %p45;
	@%p46 bra 	$L__BB0_26;
	neg.f64 	%fd69, %fd9;
	st.global.f64 	[%rd1+8], %fd69;
$L__BB0_26:
	setp.leu.f64 	%p47, %fd28, %fd31;
	setp.geu.f64 	%p48, %fd28, 0d0000000000000000;
	and.pred  	%p49, %p47, %p48;
	@%p49 bra 	$L__BB0_28;
	neg.f64 	%fd70, %fd18;
	st.global.f64 	[%rd1+16], %fd70;
$L__BB0_28:
	st.global.f64 	[%rd2], %fd26;
	st.global.f64 	[%rd2+8], %fd27;
	st.global.f64 	[%rd2+16], %fd28;
$L__BB0_29:
	ret;

}
.func  (.param .b64 func_retval0) __internal_accurate_pow(
	.param .b64 __internal_accurate_pow_param_0
)
{
	.reg .pred 	%p<8>;
	.reg .b32 	%r<49>;
	.reg .b32 	%f<3>;
	.reg .b64 	%fd<109>;

	ld.param.f64 	%fd10, [__internal_accurate_pow_param_0];
	{
	.reg .b32 %temp; 
	mov.b64 	{%temp, %r46}, %fd10;
	}
	{
	.reg .b32 %temp; 
	mov.b64 	{%r45, %temp}, %fd10;
	}
	shr.u32 	%r47, %r46, 20;
	setp.gt.u32 	%p1, %r46, 1048575;
	@%p1 bra 	$L__BB1_2;
	mul.f64 	%fd11, %fd10, 0d4350000000000000;
	{
	.reg .b32 %temp; 
	mov.b64 	{%temp, %r46}, %fd11;
	}
	{
	.reg .b32 %temp; 
	mov.b64 	{%r45, %temp}, %fd11;
	}
	shr.u32 	%r16, %r46, 20;
	add.s32 	%r47, %r16, -54;
$L__BB1_2:
	add.s32 	%r48, %r47, -1023;
	and.b32  	%r17, %r46, -2146435073;
	or.b32  	%r18, %r17, 1072693248;
	mov.b64 	%fd107, {%r45, %r18};
	setp.lt.u32 	%p2, %r18, 1073127583;
	@%p2 bra 	$L__BB1_4;
	{
	.reg .b32 %temp; 
	mov.b64 	{%r19, %temp}, %fd107;
	}
	{
	.reg .b32 %temp; 
	mov.b64 	{%temp, %r20}, %fd107;
	}
	add.s32 	%r21, %r20, -1048576;
	mov.b64 	%fd107, {%r19, %r21};
	add.s32 	%r48, %r47, -1022;
$L__BB1_4:
	add.f64 	%fd12, %fd107, 0dBFF0000000000000;
	add.f64 	%fd13, %fd107, 0d3FF0000000000000;
	rcp.approx.ftz.f64 	%fd14, %fd13;
	neg.f64 	%fd15, %fd13;
	fma.rn.f64 	%fd16, %fd15, %fd14, 0d3FF0000000000000;
	fma.rn.f64 	%fd17, %fd16, %fd16, %fd16;
	fma.rn.f64 	%fd18, %fd17, %fd14, %fd14;
	mul.f64 	%fd19, %fd12, %fd18;
	fma.rn.f64 	%fd20, %fd12, %fd18, %fd19;
	mul.f64 	%fd21, %fd20, %fd20;
	fma.rn.f64 	%fd22, %fd21, 0d3EB0F5FF7D2CAFE2, 0d3ED0F5D241AD3B5A;
	fma.rn.f64 	%fd23, %fd22, %fd21, 0d3EF3B20A75488A3F;
	fma.rn.f64 	%fd24, %fd23, %fd21, 0d3F1745CDE4FAECD5;
	fma.rn.f64 	%fd25, %fd24, %fd21, 0d3F3C71C7258A578B;
	fma.rn.f64 	%fd26, %fd25, %fd21, 0d3F6249249242B910;
	fma.rn.f64 	%fd27, %fd26, %fd21, 0d3F89999999999DFB;
	sub.f64 	%fd28, %fd12, %fd20;
	add.f64 	%fd29, %fd28, %fd28;
	neg.f64 	%fd30, %fd20;
	fma.rn.f64 	%fd31, %fd30, %fd12, %fd29;
	mul.f64 	%fd32, %fd18, %fd31;
	fma.rn.f64 	%fd33, %fd21, %fd27, 0d3FB5555555555555;
	mov.f64 	%fd34, 0d3FB5555555555555;
	sub.f64 	%fd35, %fd34, %fd33;
	fma.rn.f64 	%fd36, %fd21, %fd27, %fd35;
	add.f64 	%fd37, %fd36, 0dBC46A4CB00B9E7B0;
	add.f64 	%fd38, %fd33, %fd37;
	sub.f64 	%fd39, %fd33, %fd38;
	add.f64 	%fd40, %fd37, %fd39;
	mul.rn.f64 	%fd41, %fd20, %fd20;
	neg.f64 	%fd42, %fd41;
	fma.rn.f64 	%fd43, %fd20, %fd20, %fd42;
	{
	.reg .b32 %temp; 
	mov.b64 	{%r22, %temp}, %fd32;
	}
	{
	.reg .b32 %temp; 
	mov.b64 	{%temp, %r23}, %fd32;
	}
	add.s32 	%r24, %r23, 1048576;
	mov.b64 	%fd44, {%r22, %r24};
	fma.rn.f64 	%fd45, %fd20, %fd44, %fd43;
	mul.rn.f64 	%fd46, %fd41, %fd20;
	neg.f64 	%fd47, %fd46;
	fma.rn.f64 	%fd48, %fd41, %fd20, %fd47;
	fma.rn.f64 	%fd49, %fd41, %fd32, %fd48;
	fma.rn.f64 	%fd50, %fd45, %fd20, %fd49;
	mul.rn.f64 	%fd51, %fd38, %fd46;
	neg.f64 	%fd52, %fd51;
	fma.rn.f64 	%fd53, %fd38, %fd46, %fd52;
	fma.rn.f64 	%fd54, %fd38, %fd50, %fd53;
	fma.rn.f64 	%fd55, %fd40, %fd46, %fd54;
	add.f64 	%fd56, %fd51, %fd55;
	sub.f64 	%fd57, %fd51, %fd56;
	add.f64 	%fd58, %fd55, %fd57;
	add.f64 	%fd59, %fd20, %fd56;
	sub.f64 	%fd60, %fd20, %fd59;
	add.f64 	%fd61, %fd56, %fd60;
	add.f64 	%fd62, %fd58, %fd61;
	add.f64 	%fd63, %fd32, %fd62;
	add.f64 	%fd64, %fd59, %fd63;
	sub.f64 	%fd65, %fd59, %fd64;
	add.f64 	%fd66, %fd63, %fd65;
	xor.b32  	%r25, %r48, -2147483648;
	mov.b32 	%r26, 1127219200;
	mov.b64 	%fd67, {%r25, %r26};
	mov.b32 	%r27, -2147483648;
	mov.b64 	%fd68, {%r27, %r26};
	sub.f64 	%fd69, %fd67, %fd68;
	fma.rn.f64 	%fd70, %fd69, 0d3FE62E42FEFA39EF, %fd64;
	fma.rn.f64 	%fd71, %fd69, 0dBFE62E42FEFA39EF, %fd70;
	sub.f64 	%fd72, %fd71, %fd64;
	sub.f64 	%fd73, %fd66, %fd72;
	fma.rn.f64 	%fd74, %fd69, 0d3C7ABC9E3B39803F, %fd73;
	add.f64 	%fd75, %fd70, %fd74;
	sub.f64 	%fd76, %fd70, %fd75;
	add.f64 	%fd77, %fd74, %fd76;
	mov.f64 	%fd78, 0d4000000000000000;
	{
	.reg .b32 %temp; 
	mov.b64 	{%temp, %r28}, %fd78;
	}
	{
	.reg .b32 %temp; 
	mov.b64 	{%r29, %temp}, %fd78;
	}
	shl.b32 	%r30, %r28, 1;
	setp.gt.u32 	%p3, %r30, -33554433;
	and.b32  	%r31, %r28, -15728641;
	selp.b32 	%r32, %r31, %r28, %p3;
	mov.b64 	%fd79, {%r29, %r32};
	mul.rn.f64 	%fd80, %fd75, %fd79;
	neg.f64 	%fd81, %fd80;
	fma.rn.f64 	%fd82, %fd75, %fd79, %fd81;
	fma.rn.f64 	%fd83, %fd77, %fd79, %fd82;
	add.f64 	%fd4, %fd80, %fd83;
	sub.f64 	%fd84, %fd80, %fd4;
	add.f64 	%fd5, %fd83, %fd84;
	fma.rn.f64 	%fd85, %fd4, 0d3FF71547652B82FE, 0d4338000000000000;
	{
	.reg .b32 %temp; 
	mov.b64 	{%r13, %temp}, %fd85;
	}
	mov.f64 	%fd86, 0dC338000000000000;
	add.rn.f64 	%fd87, %fd85, %fd86;
	fma.rn.f64 	%fd88, %fd87, 0dBFE62E42FEFA39EF, %fd4;
	fma.rn.f64 	%fd89, %fd87, 0dBC7ABC9E3B39803F, %fd88;
	fma.rn.f64 	%fd90, %fd89, 0d3E5ADE1569CE2BDF, 0d3E928AF3FCA213EA;
	fma.rn.f64 	%fd91, %fd90, %fd89, 0d3EC71DEE62401315;
	fma.rn.f64 	%fd92, %fd91, %fd89, 0d3EFA01997C89EB71;
	fma.rn.f64 	%fd93, %fd92, %fd89, 0d3F2A01A014761F65;
	fma.rn.f64 	%fd94, %fd93, %fd89, 0d3F56C16C1852B7AF;
	fma.rn.f64 	%fd95, %fd94, %fd89, 0d3F81111111122322;
	fma.rn.f64 	%fd96, %fd95, %fd89, 0d3FA55555555502A1;
	fma.rn.f64 	%fd97, %fd96, %fd89, 0d3FC5555555555511;
	fma.rn.f64 	%fd98, %fd97, %fd89, 0d3FE000000000000B;
	fma.rn.f64 	%fd99, %fd98, %fd89, 0d3FF0000000000000;
	fma.rn.f64 	%fd100, %fd99, %fd89, 0d3FF0000000000000;
	{
	.reg .b32 %temp; 
	mov.b64 	{%r14, %temp}, %fd100;
	}
	{
	.reg .b32 %temp; 
	mov.b64 	{%temp, %r15}, %fd100;
	}
	shl.b32 	%r33, %r13, 20;
	add.s32 	%r34, %r33, %r15;
	mov.b64 	%fd108, {%r14, %r34};
	{
	.reg .b32 %temp; 
	mov.b64 	{%temp, %r35}, %fd4;
	}
	mov.b32 	%f2, %r35;
	abs.f32 	%f1, %f2;
	setp.lt.f32 	%p4, %f1, 0f4086232B;
	@%p4 bra 	$L__BB1_7;
	setp.lt.f64 	%p5, %fd4, 0d0000000000000000;
	add.f64 	%fd101, %fd4, 0d7FF0000000000000;
	selp.f64 	%fd108, 0d0000000000000000, %fd101, %p5;
	setp.geu.f32 	%p6, %f1, 0f40874800;
	@%p6 bra 	$L__BB1_7;
	shr.u32 	%r36, %r13, 31;
	add.s32 	%r37, %r13, %r36;
	shr.s32 	%r38, %r37, 1;
	shl.b32 	%r39, %r38, 20;
	add.s32 	%r40, %r15, %r39;
	mov.b64 	%fd102, {%r14, %r40};
	sub.s32 	%r41, %r13, %r38;
	shl.b32 	%r42, %r41, 20;
	add.s32 	%r43, %r42, 1072693248;
	mov.b32 	%r44, 0;
	mov.b64 	%fd103, {%r44, %r43};
	mul.f64 	%fd108, %fd103, %fd102;
$L__BB1_7:
	abs.f64 	%fd104, %fd108;
	setp.eq.f64 	%p7, %fd104, 0d7FF0000000000000;
	fma.rn.f64 	%fd105, %fd108, %fd5, %fd108;
	selp.f64 	%fd106, %fd108, %fd105, %p7;
	st.param.f64 	[func_retval0], %fd106;
	ret;

}


// ===== COMPILED SASS (sm_100) =====

	.target	sm_100

	.elftype	@"ET_EXEC"


//--------------------- .note.nv.tkinfo           --------------------------
	.section	.note.nv.tkinfo,"",@"SHT_NOTE"
	.sectionflags	@"SHF_NOTE_NV_TKINFO"
	.tkinfo
        /*0018*/ 	.word	0x00000002
        /*0030*/ 	.string	""
        /*0030*/ 	.string	"ptxas"
        /*0030*/ 	.string	"Cuda compilation tools, release 13.0, V13.0.88"
        /*0030*/ 	.string	"Build cuda_13.0.r13.0/compiler.36424714_0"
        /*0030*/ 	.string	"-arch sm_100 -m 64 "



//--------------------- .note.nv.cuinfo           --------------------------
	.section	.note.nv.cuinfo,"",@"SHT_NOTE"
	.sectionflags	@"SHF_NOTE_NV_CUINFO"
        /*0018*/ 	.short	0x0002
        /*001a*/ 	.short	0x0064
        /*001c*/ 	.short	0x0082
	.zero		2


//--------------------- .nv.info                  --------------------------
	.section	.nv.info,"",@"SHT_CUDA_INFO"
	.align	4


	//----- nvinfo : EIATTR_REGCOUNT
	.align		4
        /*0000*/ 	.byte	0x04, 0x2f
        /*0002*/ 	.short	(.L_1 - .L_0)
	.align		4
.L_0:
        /*0004*/ 	.word	index@(_Z15updatePositionsPdS_S_dddd)
        /*0008*/ 	.word	0x0000002a


	//----- nvinfo : EIATTR_FRAME_SIZE
	.align		4
.L_1:
        /*000c*/ 	.byte	0x04, 0x11
        /*000e*/ 	.short	(.L_3 - .L_2)
	.align		4
.L_2:
        /*0010*/ 	.word	index@($_Z15updatePositionsPdS_S_dddd$__internal_accurate_pow)
        /*0014*/ 	.word	0x00000000


	//----- nvinfo : EIATTR_FRAME_SIZE
	.align		4
.L_3:
        /*0018*/ 	.byte	0x04, 0x11
        /*001a*/ 	.short	(.L_5 - .L_4)
	.align		4
.L_4:
        /*001c*/ 	.word	index@($__internal_1_$__cuda_sm20_dsqrt_rn_f64_mediumpath_v1)
        /*0020*/ 	.word	0x00000000


	//----- nvinfo : EIATTR_FRAME_SIZE
	.align		4
.L_5:
        /*0024*/ 	.byte	0x04, 0x11
        /*0026*/ 	.short	(.L_7 - .L_6)
	.align		4
.L_6:
        /*0028*/ 	.word	index@($__internal_0_$__cuda_sm20_div_rn_f64_full)
        /*002c*/ 	.word	0x00000000


	//----- nvinfo : EIATTR_FRAME_SIZE
	.align		4
.L_7:
        /*0030*/ 	.byte	0x04, 0x11
        /*0032*/ 	.short	(.L_9 - .L_8)
	.align		4
.L_8:
        /*0034*/ 	.word	index@(_Z15updatePositionsPdS_S_dddd)
        /*0038*/ 	.word	0x00000000


	//----- nvinfo : EIATTR_MIN_STACK_SIZE
	.align		4
.L_9:
        /*003c*/ 	.byte	0x04, 0x12
        /*003e*/ 	.short	(.L_11 - .L_10)
	.align		4
.L_10:
        /*0040*/ 	.word	index@(_Z15updatePositionsPdS_S_dddd)
        /*0044*/ 	.word	0x00000000
.L_11:


//--------------------- .nv.compat                --------------------------
	.section	.nv.compat,"",@"SHT_CUDA_COMPAT_INFO"
	.align	4
        /*0000*/ 	.byte	0x02, 0x09, 0x00, 0x00, 0x02, 0x02, 0x01, 0x00, 0x02, 0x05, 0x05, 0x00, 0x03, 0x07, 0x01, 0x01
        /*0010*/ 	.byte	0x02, 0x03, 0x00, 0x00, 0x02, 0x06, 0x01, 0x00, 0x04, 0x0b, 0x08, 0x00, 0x01, 0x00, 0x00, 0x00
        /*0020*/ 	.byte	0x00, 0x00, 0x00, 0x00


//--------------------- .nv.info._Z15updatePositionsPdS_S_dddd --------------------------
	.section	.nv.info._Z15updatePositionsPdS_S_dddd,"",@"SHT_CUDA_INFO"
	.sectionflags	@""
	.align	4


	//----- nvinfo : EIATTR_CUDA_API_VERSION
	.align		4
        /*0000*/ 	.byte	0x04, 0x37
        /*0002*/ 	.short	(.L_13 - .L_12)
.L_12:
        /*0004*/ 	.word	0x00000082


	//----- nvinfo : EIATTR_KPARAM_INFO
	.align		4
.L_13:
        /*0008*/ 	.byte	0x04, 0x17
        /*000a*/ 	.short	(.L_15 - .L_14)
.L_14:
        /*000c*/ 	.word	0x00000000
        /*0010*/ 	.short	0x0006
        /*0012*/ 	.short	0x0030
        /*0014*/ 	.byte	0x00, 0xf0, 0x21, 0x00


	//----- nvinfo : EIATTR_KPARAM_INFO
	.align		4
.L_15:
        /*0018*/ 	.byte	0x04, 0x17
        /*001a*/ 	.short	(.L_17 - .L_16)
.L_16:
        /*001c*/ 	.word	0x00000000
        /*0020*/ 	.short	0x0005
        /*0022*/ 	.short	0x0028
        /*0024*/ 	.byte	0x00, 0xf0, 0x21, 0x00


	//----- nvinfo : EIATTR_KPARAM_INFO
	.align		4
.L_17:
        /*0028*/ 	.byte	0x04, 0x17
        /*002a*/ 	.short	(.L_19 - .L_18)
.L_18:
        /*002c*/ 	.word	0x00000000
        /*0030*/ 	.short	0x0004
        /*0032*/ 	.short	0x0020
        /*0034*/ 	.byte	0x00, 0xf0, 0x21, 0x00


	//----- nvinfo : EIATTR_KPARAM_INFO
	.align		4
.L_19:
        /*0038*/ 	.byte	0x04, 0x17
        /*003a*/ 	.short	(.L_21 - .L_20)
.L_20:
        /*003c*/ 	.word	0x00000000
        /*0040*/ 	.short	0x0003
        /*0042*/ 	.short	0x0018
        /*0044*/ 	.byte	0x00, 0xf0, 0x21, 0x00


	//----- nvinfo : EIATTR_KPARAM_INFO
	.align		4
.L_21:
        /*0048*/ 	.byte	0x04, 0x17
        /*004a*/ 	.short	(.L_23 - .L_22)
.L_22:
        /*004c*/ 	.word	0x00000000
        /*0050*/ 	.short	0x0002
        /*0052*/ 	.short	0x0010
        /*0054*/ 	.byte	0x00, 0xf5, 0x21, 0x00


	//----- nvinfo : EIATTR_KPARAM_INFO
	.align		4
.L_23:
        /*0058*/ 	.byte	0x04, 0x17
        /*005a*/ 	.short	(.L_25 - .L_24)
.L_24:
        /*005c*/ 	.word	0x00000000
        /*0060*/ 	.short	0x0001
        /*0062*/ 	.short	0x0008
        /*0064*/ 	.byte	0x00, 0xf5, 0x21, 0x00


	//----- nvinfo : EIATTR_KPARAM_INFO
	.align		4
.L_25:
        /*0068*/ 	.byte	0x04, 0x17
        /*006a*/ 	.short	(.L_27 - .L_26)
.L_26:
        /*006c*/ 	.word	0x00000000
        /*0070*/ 	.short	0x0000
        /*0072*/ 	.short	0x0000
        /*0074*/ 	.byte	0x00, 0xf5, 0x21, 0x00


	//----- nvinfo : EIATTR_SPARSE_MMA_MASK
	.align		4
.L_27:
        /*0078*/ 	.byte	0x03, 0x50
        /*007a*/ 	.short	0x0000


	//----- nvinfo : EIATTR_MAXREG_COUNT
	.align		4
        /*007c*/ 	.byte	0x03, 0x1b
        /*007e*/ 	.short	0x00ff


	//----- nvinfo : EIATTR_MERCURY_ISA_VERSION
	.align		4
        /*0080*/ 	.byte	0x03, 0x5f
        /*0082*/ 	.short	0x0101


	//----- nvinfo : EIATTR_VRC_CTA_INIT_COUNT
	.align		4
        /*0084*/ 	.byte	0x02, 0x4a
	.zero		1
	.zero		1


	//----- nvinfo : EIATTR_EXIT_INSTR_OFFSETS
	.align		4
        /*0088*/ 	.byte	0x04, 0x1c
        /*008a*/ 	.short	(.L_29 - .L_28)


	//   ....[0]....
.L_28:
        /*008c*/ 	.word	0x00000060


	//   ....[1]....
        /*0090*/ 	.word	0x00000d40


	//----- nvinfo : EIATTR_CRS_STACK_SIZE
	.align		4
.L_29:
        /*0094*/ 	.byte	0x04, 0x1e
        /*0096*/ 	.short	(.L_31 - .L_30)
.L_30:
        /*0098*/ 	.word	0x00000000


	//----- nvinfo : EIATTR_CBANK_PARAM_SIZE
	.align		4
.L_31:
        /*009c*/ 	.byte	0x03, 0x19
        /*009e*/ 	.short	0x0038


	//----- nvinfo : EIATTR_PARAM_CBANK
	.align		4
        /*00a0*/ 	.byte	0x04, 0x0a
        /*00a2*/ 	.short	(.L_33 - .L_32)
	.align		4
.L_32:
        /*00a4*/ 	.word	index@(.nv.constant0._Z15updatePositionsPdS_S_dddd)
        /*00a8*/ 	.short	0x0380
        /*00aa*/ 	.short	0x0038


	//----- nvinfo : EIATTR_SW_WAR
	.align		4
.L_33:
        /*00ac*/ 	.byte	0x04, 0x36
        /*00ae*/ 	.short	(.L_35 - .L_34)
.L_34:
        /*00b0*/ 	.word	0x00000008
.L_35:


//--------------------- .nv.callgraph             --------------------------
	.section	.nv.callgraph,"",@"SHT_CUDA_CALLGRAPH"
	.align	4
	.sectionentsize	8
	.align		4
        /*0000*/ 	.word	0x00000000
	.align		4
        /*0004*/ 	.word	0xffffffff
	.align		4
        /*0008*/ 	.word	0x00000000
	.align		4
        /*000c*/ 	.word	0xfffffffe
	.align		4
        /*0010*/ 	.word	0x00000000
	.align		4
        /*0014*/ 	.word	0xfffffffd
	.align		4
        /*0018*/ 	.word	0x00000000
	.align		4
        /*001c*/ 	.word	0xfffffffc


//--------------------- .text._Z15updatePositionsPdS_S_dddd --------------------------
	.section	.text._Z15updatePositionsPdS_S_dddd,"ax",@progbits
	.align	128
        .global         _Z15updatePositionsPdS_S_dddd
        .type           _Z15updatePositionsPdS_S_dddd,@function
        .size           _Z15updatePositionsPdS_S_dddd,(.L_x_30 - _Z15updatePositionsPdS_S_dddd)
        .other          _Z15updatePositionsPdS_S_dddd,@"STO_CUDA_ENTRY STV_DEFAULT"
_Z15updatePositionsPdS_S_dddd:
.text._Z15updatePositionsPdS_S_dddd:
[----:B------:R-:W-:Y:S01]  /*0000*/  LDC R1, c[0x0][0x37c] ;  /* 0x0000df00ff017b82 */ /* 0x000fe20000000800 */
[----:B------:R-:W0:Y:S07]  /*0010*/  S2R R3, SR_TID.X ;  /* 0x0000000000037919 */ /* 0x000e2e0000002100 */
[----:B------:R-:W0:Y:S08]  /*0020*/  S2UR UR4, SR_CTAID.X ;  /* 0x00000000000479c3 */ /* 0x000e300000002500 */
[----:B------:R-:W0:Y:S02]  /*0030*/  LDC R0, c[0x0][0x360] ;  /* 0x0000d800ff007b82 */ /* 0x000e240000000800 */
[----:B0-----:R-:W-:-:S05]  /*0040*/  IMAD R0, R0, UR4, R3 ;  /* 0x0000000400007c24 */ /* 0x001fca000f8e0203 */
[----:B------:R-:W-:-:S13]  /*0050*/  ISETP.GT.AND P0, PT, R0, 0xbb7, PT ;  /* 0x00000bb70000780c */ /* 0x000fda0003f04270 */
[----:B------:R-:W-:Y:S05]  /*0060*/  @P0 EXIT ;  /* 0x000000000000094d */ /* 0x000fea0003800000 */
[----:B------:R-:W0:Y:S01]  /*0070*/  LDC.64 R32, c[0x0][0x380] ;  /* 0x0000e000ff207b82 */ /* 0x000e220000000a00 */
[----:B------:R-:W1:Y:S01]  /*0080*/  LDCU.64 UR4, c[0x0][0x358] ;  /* 0x00006b00ff0477ac */ /* 0x000e620008000a00 */
[----:B------:R-:W-:-:S04]  /*0090*/  IMAD R22, R0, 0x3, RZ ;  /* 0x0000000300167824 */ /* 0x000fc800078e02ff */
[----:B0-----:R-:W-:-:S05]  /*00a0*/  IMAD.WIDE R32, R22, 0x8, R32 ;  /* 0x0000000816207825 */ /* 0x001fca00078e0220 */
[----:B-1----:R-:W2:Y:S01]  /*00b0*/  LDG.E.64 R30, desc[UR4][R32.64] ;  /* 0x00000004201e7981 */ /* 0x002ea2000c1e1b00 */
[----:B------:R-:W-:Y:S01]  /*00c0*/  BSSY.RECONVERGENT B0, `(.L_x_0) ;  /* 0x0000005000007945 */ /* 0x000fe20003800200 */
[----:B--2---:R-:W-:-:S10]  /*00d0*/  DADD R2, -RZ, |R30| ;  /* 0x00000000ff027229 */ /* 0x004fd4000000051e */
[----:B------:R-:W-:Y:S01]  /*00e0*/  IMAD.MOV.U32 R10, RZ, RZ, R2 ;  /* 0x000000ffff0a7224 */ /* 0x000fe200078e0002 */
[----:B------:R-:W-:-:S07]  /*00f0*/  MOV R2, 0x110 ;  /* 0x0000011000027802 */ /* 0x000fce0000000f00 */
[----:B------:R-:W-:Y:S05]  /*0100*/  CALL.REL.NOINC `($_Z15updatePositionsPdS_S_dddd$__internal_accurate_pow) ;  /* 0x00000014003c7944 */ /* 0x000fea0003c00000 */
[----:B------:R-:W-:Y:S05]  /*0110*/  BSYNC.RECONVERGENT B0 ;  /* 0x0000000000007941 */ /* 0x000fea0003800200 */
.L_x_0:
[----:B------:R-:W2:Y:S01]  /*0120*/  LDG.E.64 R28, desc[UR4][R32.64+0x8] ;  /* 0x00000804201c7981 */ /* 0x000ea2000c1e1b00 */
[C---:B------:R-:W-:Y:S01]  /*0130*/  DADD R2, R30.reuse, 2 ;  /* 0x400000001e027429 */ /* 0x040fe20000000000 */
[----:B------:R-:W-:Y:S01]  /*0140*/  BSSY.RECONVERGENT B0, `(.L_x_1) ;  /* 0x000000f000007945 */ /* 0x000fe20003800200 */
[----:B------:R-:W-:Y:S01]  /*0150*/  DSETP.NEU.AND P0, PT, R30, RZ, PT ;  /* 0x000000ff1e00722a */ /* 0x000fe20003f0d000 */
[----:B------:R-:W-:Y:S02]  /*0160*/  IMAD.MOV.U32 R34, RZ, RZ, R4 ;  /* 0x000000ffff227224 */ /* 0x000fe400078e0004 */
[----:B------:R-:W-:-:S05]  /*0170*/  IMAD.MOV.U32 R35, RZ, RZ, R5 ;  /* 0x000000ffff237224 */ /* 0x000fca00078e0005 */
[----:B------:R-:W-:-:S04]  /*0180*/  LOP3.LUT R2, R3, 0x7ff00000, RZ, 0xc0, !PT ;  /* 0x7ff0000003027812 */ /* 0x000fc800078ec0ff */
[----:B------:R-:W-:Y:S02]  /*0190*/  ISETP.NE.AND P1, PT, R2, 0x7ff00000, PT ;  /* 0x7ff000000200780c */ /* 0x000fe40003f25270 */
[----:B------:R-:W-:Y:S01]  /*01a0*/  @!P0 CS2R R34, SRZ ;  /* 0x0000000000228805 */ /* 0x000fe2000001ff00 */
[----:B--2---:R-:W-:-:S10]  /*01b0*/  DADD R2, -RZ, |R28| ;  /* 0x00000000ff027229 */ /* 0x004fd4000000051c */
[----:B------:R-:W-:Y:S05]  /*01c0*/  @P1 BRA `(.L_x_2) ;  /* 0x0000000000181947 */ /* 0x000fea0003800000 */
[----:B------:R-:W-:-:S14]  /*01d0*/  DSETP.NAN.AND P0, PT, R30, R30, PT ;  /* 0x0000001e1e00722a */ /* 0x000fdc0003f08000 */
[----:B------:R-:W-:Y:S01]  /*01e0*/  @P0 DADD R34, R30, 2 ;  /* 0x400000001e220429 */ /* 0x000fe20000000000 */
[----:B------:R-:W-:Y:S10]  /*01f0*/  @P0 BRA `(.L_x_2) ;  /* 0x00000000000c0947 */ /* 0x000ff40003800000 */
[----:B------:R-:W-:-:S14]  /*0200*/  DSETP.NEU.AND P0, PT, |R30|, +INF , PT ;  /* 0x7ff000001e00742a */ /* 0x000fdc0003f0d200 */
[----:B------:R-:W-:Y:S02]  /*0210*/  @!P0 IMAD.MOV.U32 R34, RZ, RZ, 0x0 ;  /* 0x00000000ff228424 */ /* 0x000fe400078e00ff */
[----:B------:R-:W-:-:S07]  /*0220*/  @!P0 IMAD.MOV.U32 R35, RZ, RZ, 0x7ff00000 ;  /* 0x7ff00000ff238424 */ /* 0x000fce00078e00ff */
.L_x_2:
[----:B------:R-:W-:Y:S05]  /*0230*/  BSYNC.RECONVERGENT B0 ;  /* 0x0000000000007941 */ /* 0x000fea0003800200 */
.L_x_1:
[----:B------:R-:W-:Y:S01]  /*0240*/  BSSY.RECONVERGENT B0, `(.L_x_3) ;  /* 0x0000004000007945 */ /* 0x000fe20003800200 */
[----:B------:R-:W-:Y:S01]  /*0250*/  IMAD.MOV.U32 R10, RZ, RZ, R2 ;  /* 0x000000ffff0a7224 */ /* 0x000fe200078e0002 */
[----:B------:R-:W-:-:S07]  /*0260*/  MOV R2, 0x280 ;  /* 0x0000028000027802 */ /* 0x000fce0000000f00 */
[----:B------:R-:W-:Y:S05]  /*0270*/  CALL.REL.NOINC `($_Z15updatePositionsPdS_S_dddd$__internal_accurate_pow) ;  /* 0x0000001000e07944 */ /* 0x000fea0003c00000 */
[----:B------:R-:W-:Y:S05]  /*0280*/  BSYNC.RECONVERGENT B0 ;  /* 0x0000000000007941 */ /* 0x000fea0003800200 */
.L_x_3:
[----:B------:R-:W2:Y:S01]  /*0290*/  LDG.E.64 R26, desc[UR4][R32.64+0x10] ;  /* 0x00001004201a7981 */ /* 0x000ea2000c1e1b00 */
[C---:B------:R-:W-:Y:S01]  /*02a0*/  DADD R2, R28.reuse, 2 ;  /* 0x400000001c027429 */ /* 0x040fe20000000000 */
[----:B------:R-:W-:Y:S01]  /*02b0*/  BSSY.RECONVERGENT B0, `(.L_x_4) ;  /* 0x0000011000007945 */ /* 0x000fe20003800200 */
[----:B------:R-:W-:Y:S02]  /*02c0*/  DSETP.NEU.AND P1, PT, R28, RZ, PT ;  /* 0x000000ff1c00722a */ /* 0x000fe40003f2d000 */
[----:B------:R-:W-:Y:S02]  /*02d0*/  DSETP.NEU.AND P3, PT, R30, 1, PT ;  /* 0x3ff000001e00742a */ /* 0x000fe40003f6d000 */
[----:B------:R-:W-:-:S04]  /*02e0*/  DSETP.NEU.AND P0, PT, R28, 1, PT ;  /* 0x3ff000001c00742a */ /* 0x000fc80003f0d000 */
[----:B------:R-:W-:Y:S02]  /*02f0*/  LOP3.LUT R2, R3, 0x7ff00000, RZ, 0xc0, !PT ;  /* 0x7ff0000003027812 */ /* 0x000fe400078ec0ff */
[----:B------:R-:W-:Y:S02]  /*0300*/  FSEL R34, R34, RZ, P3 ;  /* 0x000000ff22227208 */ /* 0x000fe40001800000 */
[----:B------:R-:W-:Y:S02]  /*0310*/  ISETP.NE.AND P2, PT, R2, 0x7ff00000, PT ;  /* 0x7ff000000200780c */ /* 0x000fe40003f45270 */
[----:B------:R-:W-:Y:S02]  /*0320*/  FSEL R35, R35, 1.875, P3 ;  /* 0x3ff0000023237808 */ /* 0x000fe40001800000 */
[----:B------:R-:W-:Y:S01]  /*0330*/  @!P1 CS2R R4, SRZ ;  /* 0x0000000000049805 */ /* 0x000fe2000001ff00 */
[----:B--2---:R-:W-:-:S08]  /*0340*/  DADD R6, -RZ, |R26| ;  /* 0x00000000ff067229 */ /* 0x004fd0000000051a */
[----:B------:R-:W-:Y:S05]  /*0350*/  @P2 BRA `(.L_x_5) ;  /* 0x0000000000182947 */ /* 0x000fea0003800000 */
[----:B------:R-:W-:-:S14]  /*0360*/  DSETP.NAN.AND P1, PT, R28, R28, PT ;  /* 0x0000001c1c00722a */ /* 0x000fdc0003f28000 */
[----:B------:R-:W-:Y:S01]  /*0370*/  @P1 DADD R4, R28, 2 ;  /* 0x400000001c041429 */ /* 0x000fe20000000000 */
[----:B------:R-:W-:Y:S10]  /*0380*/  @P1 BRA `(.L_x_5) ;  /* 0x00000000000c1947 */ /* 0x000ff40003800000 */
[----:B------:R-:W-:-:S14]  /*0390*/  DSETP.NEU.AND P1, PT, |R28|, +INF , PT ;  /* 0x7ff000001c00742a */ /* 0x000fdc0003f2d200 */
[----:B------:R-:W-:Y:S02]  /*03a0*/  @!P1 IMAD.MOV.U32 R4, RZ, RZ, 0x0 ;  /* 0x00000000ff049424 */ /* 0x000fe400078e00ff */
[----:B------:R-:W-:-:S07]  /*03b0*/  @!P1 IMAD.MOV.U32 R5, RZ, RZ, 0x7ff00000 ;  /* 0x7ff00000ff059424 */ /* 0x000fce00078e00ff */
.L_x_5:
[----:B------:R-:W-:Y:S05]  /*03c0*/  BSYNC.RECONVERGENT B0 ;  /* 0x0000000000007941 */ /* 0x000fea0003800200 */
.L_x_4:
[----:B------:R-:W-:Y:S01]  /*03d0*/  FSEL R2, R4, RZ, P0 ;  /* 0x000000ff04027208 */ /* 0x000fe20000000000 */
[----:B------:R-:W-:Y:S01]  /*03e0*/  BSSY.RECONVERGENT B0, `(.L_x_6) ;  /* 0x0000007000007945 */ /* 0x000fe20003800200 */
[----:B------:R-:W-:Y:S01]  /*03f0*/  FSEL R3, R5, 1.875, P0 ;  /* 0x3ff0000005037808 */ /* 0x000fe20000000000 */
[----:B------:R-:W-:-:S05]  /*0400*/  IMAD.MOV.U32 R10, RZ, RZ, R6 ;  /* 0x000000ffff0a7224 */ /* 0x000fca00078e0006 */
[----:B------:R-:W-:Y:S01]  /*0410*/  DADD R34, R34, R2 ;  /* 0x0000000022227229 */ /* 0x000fe20000000002 */
[----:B------:R-:W-:Y:S02]  /*0420*/  MOV R3, R7 ;  /* 0x0000000700037202 */ /* 0x000fe40000000f00 */
[----:B------:R-:W-:-:S08]  /*0430*/  MOV R2, 0x450 ;  /* 0x0000045000027802 */ /* 0x000fd00000000f00 */
[----:B------:R-:W-:Y:S05]  /*0440*/  CALL.REL.NOINC `($_Z15updatePositionsPdS_S_dddd$__internal_accurate_pow) ;  /* 0x00000010006c7944 */ /* 0x000fea0003c00000 */
[----:B------:R-:W-:Y:S05]  /*0450*/  BSYNC.RECONVERGENT B0 ;  /* 0x0000000000007941 */ /* 0x000fea0003800200 */
.L_x_6:
[C---:B------:R-:W-:Y:S01]  /*0460*/  DADD R2, R26.reuse, 2 ;  /* 0x400000001a027429 */ /* 0x040fe20000000000 */
[----:B------:R-:W-:Y:S01]  /*0470*/  BSSY.RECONVERGENT B0, `(.L_x_7) ;  /* 0x000000d000007945 */ /* 0x000fe20003800200 */
[C---:B------:R-:W-:Y:S02]  /*0480*/  DSETP.NEU.AND P1, PT, R26.reuse, RZ, PT ;  /* 0x000000ff1a00722a */ /* 0x040fe40003f2d000 */
[----:B------:R-:W-:-:S06]  /*0490*/  DSETP.NEU.AND P0, PT, R26, 1, PT ;  /* 0x3ff000001a00742a */ /* 0x000fcc0003f0d000 */
[----:B------:R-:W-:-:S04]  /*04a0*/  LOP3.LUT R2, R3, 0x7ff00000, RZ, 0xc0, !PT ;  /* 0x7ff0000003027812 */ /* 0x000fc800078ec0ff */
[----:B------:R-:W-:Y:S02]  /*04b0*/  ISETP.NE.AND P2, PT, R2, 0x7ff00000, PT ;  /* 0x7ff000000200780c */ /* 0x000fe40003f45270 */
[----:B------:R-:W-:-:S11]  /*04c0*/  @!P1 CS2R R4, SRZ ;  /* 0x0000000000049805 */ /* 0x000fd6000001ff00 */
[----:B------:R-:W-:Y:S05]  /*04d0*/  @P2 BRA `(.L_x_8) ;  /* 0x0000000000182947 */ /* 0x000fea0003800000 */
[----:B------:R-:W-:-:S14]  /*04e0*/  DSETP.NAN.AND P1, PT, R26, R26, PT ;  /* 0x0000001a1a00722a */ /* 0x000fdc0003f28000 */
[----:B------:R-:W-:Y:S01]  /*04f0*/  @P1 DADD R4, R26, 2 ;  /* 0x400000001a041429 */ /* 0x000fe20000000000 */
[----:B------:R-:W-:Y:S10]  /*0500*/  @P1 BRA `(.L_x_8) ;  /* 0x00000000000c1947 */ /* 0x000ff40003800000 */
[----:B------:R-:W-:-:S14]  /*0510*/  DSETP.NEU.AND P1, PT, |R26|, +INF , PT ;  /* 0x7ff000001a00742a */ /* 0x000fdc0003f2d200 */
[----:B------:R-:W-:Y:S02]  /*0520*/  @!P1 IMAD.MOV.U32 R4, RZ, RZ, 0x0 ;  /* 0x00000000ff049424 */ /* 0x000fe400078e00ff */
[----:B------:R-:W-:-:S07]  /*0530*/  @!P1 IMAD.MOV.U32 R5, RZ, RZ, 0x7ff00000 ;  /* 0x7ff00000ff059424 */ /* 0x000fce00078e00ff */
.L_x_8:
[----:B------:R-:W-:Y:S05]  /*0540*/  BSYNC.RECONVERGENT B0 ;  /* 0x0000000000007941 */ /* 0x000fea0003800200 */
.L_x_7:
[----:B------:R-:W-:Y:S01]  /*0550*/  FSEL R2, R4, RZ, P0 ;  /* 0x000000ff04027208 */ /* 0x000fe20000000000 */
[----:B------:R-:W-:Y:S01]  /*0560*/  IMAD.MOV.U32 R6, RZ, RZ, 0x0 ;  /* 0x00000000ff067424 */ /* 0x000fe200078e00ff */
[----:B------:R-:W-:Y:S01]  /*0570*/  FSEL R3, R5, 1.875, P0 ;  /* 0x3ff0000005037808 */ /* 0x000fe20000000000 */
[----:B------:R-:W-:Y:S01]  /*0580*/  IMAD.MOV.U32 R7, RZ, RZ, 0x3fd80000 ;  /* 0x3fd80000ff077424 */ /* 0x000fe200078e00ff */
[----:B------:R-:W-:Y:S04]  /*0590*/  BSSY.RECONVERGENT B0, `(.L_x_9) ;  /* 0x0000012000007945 */ /* 0x000fe80003800200 */
[----:B------:R-:W-:-:S06]  /*05a0*/  DADD R34, R34, R2 ;  /* 0x0000000022227229 */ /* 0x000fcc0000000002 */
[----:B------:R-:W0:Y:S04]  /*05b0*/  MUFU.RSQ64H R5, R35 ;  /* 0x0000002300057308 */ /* 0x000e280000001c00 */
[----:B------:R-:W-:-:S05]  /*05c0*/  VIADD R4, R35, 0xfcb00000 ;  /* 0xfcb0000023047836 */ /* 0x000fca0000000000 */
[----:B------:R-:W-:Y:S01]  /*05d0*/  ISETP.GE.U32.AND P0, PT, R4, 0x7ca00000, PT ;  /* 0x7ca000000400780c */ /* 0x000fe20003f06070 */
[----:B0-----:R-:W-:-:S08]  /*05e0*/  DMUL R2, R4, R4 ;  /* 0x0000000404027228 */ /* 0x001fd00000000000 */
[----:B------:R-:W-:-:S08]  /*05f0*/  DFMA R2, R34, -R2, 1 ;  /* 0x3ff000002202742b */ /* 0x000fd00000000802 */
[----:B------:R-:W-:Y:S02]  /*0600*/  DFMA R6, R2, R6, 0.5 ;  /* 0x3fe000000206742b */ /* 0x000fe40000000006 */
[----:B------:R-:W-:-:S08]  /*0610*/  DMUL R2, R4, R2 ;  /* 0x0000000204027228 */ /* 0x000fd00000000000 */
[----:B------:R-:W-:-:S08]  /*0620*/  DFMA R8, R6, R2, R4 ;  /* 0x000000020608722b */ /* 0x000fd00000000004 */
[----:B------:R-:W-:Y:S02]  /*0630*/  DMUL R10, R34, R8 ;  /* 0x00000008220a7228 */ /* 0x000fe40000000000 */
[----:B------:R-:W-:Y:S02]  /*0640*/  VIADD R7, R9, 0xfff00000 ;  /* 0xfff0000009077836 */ /* 0x000fe40000000000 */
[----:B------:R-:W-:-:S04]  /*0650*/  IMAD.MOV.U32 R6, RZ, RZ, R8 ;  /* 0x000000ffff067224 */ /* 0x000fc800078e0008 */
[----:B------:R-:W-:-:S08]  /*0660*/  DFMA R12, R10, -R10, R34 ;  /* 0x8000000a0a0c722b */ /* 0x000fd00000000022 */
[----:B------:R-:W-:Y:S01]  /*0670*/  DFMA R24, R12, R6, R10 ;  /* 0x000000060c18722b */ /* 0x000fe2000000000a */
[----:B------:R-:W-:Y:S10]  /*0680*/  @!P0 BRA `(.L_x_10) ;  /* 0x0000000000088947 */ /* 0x000ff40003800000 */
[----:B------:R-:W-:-:S07]  /*0690*/  MOV R2, 0x6b0 ;  /* 0x000006b000027802 */ /* 0x000fce0000000f00 */
[----:B------:R-:W-:Y:S05]  /*06a0*/  CALL.REL.NOINC `($__internal_1_$__cuda_sm20_dsqrt_rn_f64_mediumpath_v1) ;  /* 0x0000000c001c7944 */ /* 0x000fea0003c00000 */
.L_x_10:
[----:B------:R-:W-:Y:S05]  /*06b0*/  BSYNC.RECONVERGENT B0 ;  /* 0x0000000000007941 */ /* 0x000fea0003800200 */
.L_x_9:
[----:B------:R-:W0:Y:S01]  /*06c0*/  LDC.64 R2, c[0x0][0x390] ;  /* 0x0000e400ff027b82 */ /* 0x000e220000000a00 */
[----:B------:R-:W1:Y:S07]  /*06d0*/  LDCU.64 UR6, c[0x0][0x3b0] ;  /* 0x00007600ff0677ac */ /* 0x000e6e0008000a00 */
[----:B------:R-:W2:Y:S01]  /*06e0*/  LDC.64 R4, c[0x0][0x388] ;  /* 0x0000e200ff047b82 */ /* 0x000ea20000000a00 */
[----:B0-----:R-:W-:-:S06]  /*06f0*/  IMAD.WIDE R2, R0, 0x8, R2 ;  /* 0x0000000800027825 */ /* 0x001fcc00078e0202 */
[----:B------:R-:W1:Y:S01]  /*0700*/  LDG.E.64 R2, desc[UR4][R2.64] ;  /* 0x0000000402027981 */ /* 0x000e62000c1e1b00 */
[----:B--2---:R-:W-:-:S05]  /*0710*/  IMAD.WIDE R22, R22, 0x8, R4 ;  /* 0x0000000816167825 */ /* 0x004fca00078e0204 */
[----:B------:R0:W5:Y:S01]  /*0720*/  LDG.E.64 R16, desc[UR4][R22.64] ;  /* 0x0000000416107981 */ /* 0x000162000c1e1b00 */
[----:B------:R-:W2:Y:S01]  /*0730*/  MUFU.RCP64H R5, R25 ;  /* 0x0000001900057308 */ /* 0x000ea20000001800 */
[----:B------:R-:W-:Y:S01]  /*0740*/  IMAD.MOV.U32 R4, RZ, RZ, 0x1 ;  /* 0x00000001ff047424 */ /* 0x000fe200078e00ff */
[----:B------:R-:W-:Y:S05]  /*0750*/  BSSY.RECONVERGENT B0, `(.L_x_11) ;  /* 0x0000017000007945 */ /* 0x000fea0003800200 */
[----:B--2---:R-:W-:-:S08]  /*0760*/  DFMA R6, R4, -R24, 1 ;  /* 0x3ff000000406742b */ /* 0x004fd00000000818 */
[----:B------:R-:W-:-:S08]  /*0770*/  DFMA R6, R6, R6, R6 ;  /* 0x000000060606722b */ /* 0x000fd00000000006 */
[----:B------:R-:W-:Y:S02]  /*0780*/  DFMA R6, R4, R6, R4 ;  /* 0x000000060406722b */ /* 0x000fe40000000004 */
[----:B-1----:R-:W-:-:S06]  /*0790*/  DMUL R20, R2, UR6 ;  /* 0x0000000602147c28 */ /* 0x002fcc0008000000 */
[----:B------:R-:W-:Y:S02]  /*07a0*/  DFMA R2, R6, -R24, 1 ;  /* 0x3ff000000602742b */ /* 0x000fe40000000818 */
[----:B------:R-:W-:-:S06]  /*07b0*/  DMUL R4, R30, R20 ;  /* 0x000000141e047228 */ /* 0x000fcc0000000000 */
[----:B------:R-:W-:-:S08]  /*07c0*/  DFMA R2, R6, R2, R6 ;  /* 0x000000020602722b */ /* 0x000fd00000000006 */
[----:B------:R-:W-:Y:S01]  /*07d0*/  DMUL R6, R4, R2 ;  /* 0x0000000204067228 */ /* 0x000fe20000000000 */
[----:B------:R-:W-:-:S07]  /*07e0*/  FSETP.GEU.AND P1, PT, |R5|, 6.5827683646048100446e-37, PT ;  /* 0x036000000500780b */ /* 0x000fce0003f2e200 */
[----:B------:R-:W-:-:S08]  /*07f0*/  DFMA R8, R6, -R24, R4 ;  /* 0x800000180608722b */ /* 0x000fd00000000004 */
[----:B------:R-:W-:-:S10]  /*0800*/  DFMA R2, R2, R8, R6 ;  /* 0x000000080202722b */ /* 0x000fd40000000006 */
[----:B------:R-:W-:-:S05]  /*0810*/  FFMA R0, RZ, R25, R3 ;  /* 0x00000019ff007223 */ /* 0x000fca0000000003 */
[----:B------:R-:W-:-:S13]  /*0820*/  FSETP.GT.AND P0, PT, |R0|, 1.469367938527859385e-39, PT ;  /* 0x001000000000780b */ /* 0x000fda0003f04200 */
[----:B0-----:R-:W-:Y:S05]  /*0830*/  @P0 BRA P1, `(.L_x_12) ;  /* 0x0000000000200947 */ /* 0x001fea0000800000 */
[----:B------:R-:W-:Y:S01]  /*0840*/  MOV R12, R4 ;  /* 0x00000004000c7202 */ /* 0x000fe20000000f00 */
[----:B------:R-:W-:Y:S01]  /*0850*/  IMAD.MOV.U32 R13, RZ, RZ, R5 ;  /* 0x000000ffff0d7224 */ /* 0x000fe200078e0005 */
[----:B------:R-:W-:Y:S01]  /*0860*/  MOV R0, 0x8a0 ;  /* 0x000008a000007802 */ /* 0x000fe20000000f00 */
[----:B------:R-:W-:Y:S02]  /*0870*/  IMAD.MOV.U32 R10, RZ, RZ, R24 ;  /* 0x000000ffff0a7224 */ /* 0x000fe400078e0018 */
[----:B------:R-:W-:-:S07]  /*0880*/  IMAD.MOV.U32 R9, RZ, RZ, R25 ;  /* 0x000000ffff097224 */ /* 0x000fce00078e0019 */
[----:B-----5:R-:W-:Y:S05]  /*0890*/  CALL.REL.NOINC `($__internal_0_$__cuda_sm20_div_rn_f64_full) ;  /* 0x00000004002c7944 */ /* 0x020fea0003c00000 */
[----:B------:R-:W-:Y:S02]  /*08a0*/  IMAD.MOV.U32 R2, RZ, RZ, R4 ;  /* 0x000000ffff027224 */ /* 0x000fe400078e0004 */
[----:B------:R-:W-:-:S07]  /*08b0*/  IMAD.MOV.U32 R3, RZ, RZ, R5 ;  /* 0x000000ffff037224 */ /* 0x000fce00078e0005 */
.L_x_12:
[----:B------:R-:W-:Y:S05]  /*08c0*/  BSYNC.RECONVERGENT B0 ;  /* 0x0000000000007941 */ /* 0x000fea0003800200 */
.L_x_11:
[----:B------:R0:W5:Y:S01]  /*08d0*/  LDG.E.64 R18, desc[UR4][R22.64+0x8] ;  /* 0x0000080416127981 */ /* 0x000162000c1e1b00 */
[----:B------:R-:W1:Y:S01]  /*08e0*/  MUFU.RCP64H R5, R25 ;  /* 0x0000001900057308 */ /* 0x000e620000001800 */
[----:B------:R-:W-:Y:S01]  /*08f0*/  IMAD.MOV.U32 R4, RZ, RZ, 0x1 ;  /* 0x00000001ff047424 */ /* 0x000fe200078e00ff */
[----:B------:R-:W-:Y:S01]  /*0900*/  BSSY.RECONVERGENT B0, `(.L_x_13) ;  /* 0x0000015000007945 */ /* 0x000fe20003800200 */
[----:B-----5:R-:W-:-:S04]  /*0910*/  DADD R16, R16, R2 ;  /* 0x0000000010107229 */ /* 0x020fc80000000002 */
[----:B-1----:R-:W-:-:S08]  /*0920*/  DFMA R6, R4, -R24, 1 ;  /* 0x3ff000000406742b */ /* 0x002fd00000000818 */
[----:B------:R-:W-:-:S08]  /*0930*/  DFMA R6, R6, R6, R6 ;  /* 0x000000060606722b */ /* 0x000fd00000000006 */
[----:B------:R-:W-:Y:S02]  /*0940*/  DFMA R4, R4, R6, R4 ;  /* 0x000000060404722b */ /* 0x000fe40000000004 */
[----:B------:R-:W-:-:S06]  /*0950*/  DMUL R6, R28, R20 ;  /* 0x000000141c067228 */ /* 0x000fcc0000000000 */
[----:B------:R-:W-:-:S04]  /*0960*/  DFMA R8, R4, -R24, 1 ;  /* 0x3ff000000408742b */ /* 0x000fc80000000818 */
[----:B------:R-:W-:-:S04]  /*0970*/  FSETP.GEU.AND P1, PT, |R7|, 6.5827683646048100446e-37, PT ;  /* 0x036000000700780b */ /* 0x000fc80003f2e200 */
[----:B------:R-:W-:-:S08]  /*0980*/  DFMA R10, R4, R8, R4 ;  /* 0x00000008040a722b */ /* 0x000fd00000000004 */
[----:B------:R-:W-:-:S08]  /*0990*/  DMUL R4, R10, R6 ;  /* 0x000000060a047228 */ /* 0x000fd00000000000 */
[----:B------:R-:W-:-:S08]  /*09a0*/  DFMA R8, R4, -R24, R6 ;  /* 0x800000180408722b */ /* 0x000fd00000000006 */
[----:B------:R-:W-:-:S10]  /*09b0*/  DFMA R4, R10, R8, R4 ;  /* 0x000000080a04722b */ /* 0x000fd40000000004 */
[----:B------:R-:W-:-:S05]  /*09c0*/  FFMA R0, RZ, R25, R5 ;  /* 0x00000019ff007223 */ /* 0x000fca0000000005 */
[----:B------:R-:W-:-:S13]  /*09d0*/  FSETP.GT.AND P0, PT, |R0|, 1.469367938527859385e-39, PT ;  /* 0x001000000000780b */ /* 0x000fda0003f04200 */
[----:B0-----:R-:W-:Y:S05]  /*09e0*/  @P0 BRA P1, `(.L_x_14) ;  /* 0x0000000000180947 */ /* 0x001fea0000800000 */
[----:B------:R-:W-:Y:S01]  /*09f0*/  IMAD.MOV.U32 R12, RZ, RZ, R6 ;  /* 0x000000ffff0c7224 */ /* 0x000fe200078e0006 */
[----:B------:R-:W-:Y:S01]  /*0a00*/  MOV R10, R24 ;  /* 0x00000018000a7202 */ /* 0x000fe20000000f00 */
[----:B------:R-:W-:Y:S01]  /*0a10*/  IMAD.MOV.U32 R13, RZ, RZ, R7 ;  /* 0x000000ffff0d7224 */ /* 0x000fe200078e0007 */
[----:B------:R-:W-:Y:S01]  /*0a20*/  MOV R0, 0xa50 ;  /* 0x00000a5000007802 */ /* 0x000fe20000000f00 */
[----:B------:R-:W-:-:S07]  /*0a30*/  IMAD.MOV.U32 R9, RZ, RZ, R25 ;  /* 0x000000ffff097224 */ /* 0x000fce00078e0019 */
[----:B------:R-:W-:Y:S05]  /*0a40*/  CALL.REL.NOINC `($__internal_0_$__cuda_sm20_div_rn_f64_full) ;  /* 0x0000000000c07944 */ /* 0x000fea0003c00000 */
.L_x_14:
[----:B------:R-:W-:Y:S05]  /*0a50*/  BSYNC.RECONVERGENT B0 ;  /* 0x0000000000007941 */ /* 0x000fea0003800200 */
.L_x_13:
[----:B------:R0:W5:Y:S01]  /*0a60*/  LDG.E.64 R14, desc[UR4][R22.64+0x10] ;  /* 0x00001004160e7981 */ /* 0x000162000c1e1b00 */
[----:B------:R-:W1:Y:S01]  /*0a70*/  MUFU.RCP64H R3, R25 ;  /* 0x0000001900037308 */ /* 0x000e620000001800 */
[----:B------:R-:W-:Y:S01]  /*0a80*/  IMAD.MOV.U32 R2, RZ, RZ, 0x1 ;  /* 0x00000001ff027424 */ /* 0x000fe200078e00ff */
[----:B------:R-:W-:Y:S01]  /*0a90*/  DMUL R20, R26, R20 ;  /* 0x000000141a147228 */ /* 0x000fe20000000000 */
[----:B------:R-:W-:Y:S01]  /*0aa0*/  BSSY.RECONVERGENT B0, `(.L_x_15) ;  /* 0x0000016000007945 */ /* 0x000fe20003800200 */
[----:B------:R-:W-:-:S08]  /*0ab0*/  DADD R18, R18, R4 ;  /* 0x0000000012127229 */ /* 0x000fd00000000004 */
[----:B------:R-:W-:Y:S01]  /*0ac0*/  FSETP.GEU.AND P1, PT, |R21|, 6.5827683646048100446e-37, PT ;  /* 0x036000001500780b */ /* 0x000fe20003f2e200 */
[----:B-1----:R-:W-:-:S08]  /*0ad0*/  DFMA R6, R2, -R24, 1 ;  /* 0x3ff000000206742b */ /* 0x002fd00000000818 */
[----:B------:R-:W-:-:S08]  /*0ae0*/  DFMA R6, R6, R6, R6 ;  /* 0x000000060606722b */ /* 0x000fd00000000006 */
[----:B------:R-:W-:-:S08]  /*0af0*/  DFMA R6, R2, R6, R2 ;  /* 0x000000060206722b */ /* 0x000fd00000000002 */
[----:B------:R-:W-:-:S08]  /*0b00*/  DFMA R2, R6, -R24, 1 ;  /* 0x3ff000000602742b */ /* 0x000fd00000000818 */
        /* <DEDUP_REMOVED lines=8> */
[----:B------:R-:W-:Y:S01]  /*0b90*/  MOV R0, 0xbe0 ;  /* 0x00000be000007802 */ /* 0x000fe20000000f00 */
[----:B------:R-:W-:Y:S02]  /*0ba0*/  IMAD.MOV.U32 R13, RZ, RZ, R21 ;  /* 0x000000ffff0d7224 */ /* 0x000fe400078e0015 */
[----:B------:R-:W-:Y:S02]  /*0bb0*/  IMAD.MOV.U32 R10, RZ, RZ, R24 ;  /* 0x000000ffff0a7224 */ /* 0x000fe400078e0018 */
[----:B------:R-:W-:-:S07]  /*0bc0*/  IMAD.MOV.U32 R9, RZ, RZ, R25 ;  /* 0x000000ffff097224 */ /* 0x000fce00078e0019 */
[----:B-----5:R-:W-:Y:S05]  /*0bd0*/  CALL.REL.NOINC `($__internal_0_$__cuda_sm20_div_rn_f64_full) ;  /* 0x00000000005c7944 */ /* 0x020fea0003c00000 */
[----:B------:R-:W-:Y:S02]  /*0be0*/  IMAD.MOV.U32 R2, RZ, RZ, R4 ;  /* 0x000000ffff027224 */ /* 0x000fe400078e0004 */
[----:B------:R-:W-:-:S07]  /*0bf0*/  IMAD.MOV.U32 R3, RZ, RZ, R5 ;  /* 0x000000ffff037224 */ /* 0x000fce00078e0005 */
.L_x_16:
[----:B------:R-:W-:Y:S05]  /*0c00*/  BSYNC.RECONVERGENT B0 ;  /* 0x0000000000007941 */ /* 0x000fea0003800200 */
.L_x_15:
[----:B------:R-:W0:Y:S01]  /*0c10*/  LDCU.64 UR6, c[0x0][0x398] ;  /* 0x00007300ff0677ac */ /* 0x000e220008000a00 */
[----:B-----5:R-:W-:Y:S02]  /*0c20*/  DADD R14, R14, R2 ;  /* 0x000000000e0e7229 */ /* 0x020fe40000000002 */
[----:B------:R-:W-:Y:S01]  /*0c30*/  DSETP.GEU.AND P1, PT, R16, RZ, PT ;  /* 0x000000ff1000722a */ /* 0x000fe20003f2e000 */
[----:B------:R-:W1:Y:S01]  /*0c40*/  LDCU.64 UR8, c[0x0][0x3a0] ;  /* 0x00007400ff0877ac */ /* 0x000e620008000a00 */
[----:B------:R-:W-:Y:S01]  /*0c50*/  DSETP.GEU.AND P2, PT, R18, RZ, PT ;  /* 0x000000ff1200722a */ /* 0x000fe20003f4e000 */
[----:B------:R-:W2:Y:S03]  /*0c60*/  LDCU.64 UR10, c[0x0][0x3a8] ;  /* 0x00007500ff0a77ac */ /* 0x000ea60008000a00 */
[----:B------:R-:W-:Y:S02]  /*0c70*/  DSETP.GEU.AND P0, PT, R14, RZ, PT ;  /* 0x000000ff0e00722a */ /* 0x000fe40003f0e000 */
[----:B0-----:R-:W-:-:S02]  /*0c80*/  DSETP.LEU.AND P1, PT, R16, UR6, P1 ;  /* 0x0000000610007e2a */ /* 0x001fc40008f2b000 */
[----:B-1----:R-:W-:Y:S02]  /*0c90*/  DSETP.LEU.AND P2, PT, R18, UR8, P2 ;  /* 0x0000000812007e2a */ /* 0x002fe4000974b000 */
[----:B--2---:R-:W-:-:S10]  /*0ca0*/  DSETP.LEU.AND P0, PT, R14, UR10, P0 ;  /* 0x0000000a0e007e2a */ /* 0x004fd4000870b000 */
[----:B------:R-:W-:Y:S02]  /*0cb0*/  @!P1 DADD R30, -RZ, -R30 ;  /* 0x00000000ff1e9229 */ /* 0x000fe4000000091e */
[----:B------:R-:W-:-:S05]  /*0cc0*/  @!P2 DADD R28, -RZ, -R28 ;  /* 0x00000000ff1ca229 */ /* 0x000fca000000091c */
[----:B------:R-:W-:Y:S01]  /*0cd0*/  @!P1 STG.E.64 desc[UR4][R32.64], R30 ;  /* 0x0000001e20009986 */ /* 0x000fe2000c101b04 */
[----:B------:R-:W-:-:S03]  /*0ce0*/  @!P0 DADD R26, -RZ, -R26 ;  /* 0x00000000ff1a8229 */ /* 0x000fc6000000091a */
[----:B------:R-:W-:Y:S04]  /*0cf0*/  @!P2 STG.E.64 desc[UR4][R32.64+0x8], R28 ;  /* 0x0000081c2000a986 */ /* 0x000fe8000c101b04 */
[----:B------:R-:W-:Y:S04]  /*0d00*/  @!P0 STG.E.64 desc[UR4][R32.64+0x10], R26 ;  /* 0x0000101a20008986 */ /* 0x000fe8000c101b04 */
[----:B------:R-:W-:Y:S04]  /*0d10*/  STG.E.64 desc[UR4][R22.64], R16 ;  /* 0x0000001016007986 */ /* 0x000fe8000c101b04 */
[----:B------:R-:W-:Y:S04]  /*0d20*/  STG.E.64 desc[UR4][R22.64+0x8], R18 ;  /* 0x0000081216007986 */ /* 0x000fe8000c101b04 */
[----:B------:R-:W-:Y:S01]  /*0d30*/  STG.E.64 desc[UR4][R22.64+0x10], R14 ;  /* 0x0000100e16007986 */ /* 0x000fe2000c101b04 */
[----:B------:R-:W-:Y:S05]  /*0d40*/  EXIT ;  /* 0x000000000000794d */ /* 0x000fea0003800000 */
        .weak           $__internal_0_$__cuda_sm20_div_rn_f64_full
        .type           $__internal_0_$__cuda_sm20_div_rn_f64_full,@function
        .size           $__internal_0_$__cuda_sm20_div_rn_f64_full,($__internal_1_$__cuda_sm20_dsqrt_rn_f64_mediumpath_v1 - $__internal_0_$__cuda_sm20_div_rn_f64_full)
$__internal_0_$__cuda_sm20_div_rn_f64_full:
[----:B------:R-:W-:Y:S01]  /*0d50*/  FSETP.GEU.AND P2, PT, |R13|, 1.469367938527859385e-39, PT ;  /* 0x001000000d00780b */ /* 0x000fe20003f4e200 */
[----:B------:R-:W-:Y:S01]  /*0d60*/  IMAD.MOV.U32 R6, RZ, RZ, R12 ;  /* 0x000000ffff067224 */ /* 0x000fe200078e000c */
[C---:B------:R-:W-:Y:S01]  /*0d70*/  FSETP.GEU.AND P0, PT, |R9|.reuse, 1.469367938527859385e-39, PT ;  /* 0x001000000900780b */ /* 0x040fe20003f0e200 */
[----:B------:R-:W-:Y:S01]  /*0d80*/  IMAD.MOV.U32 R36, RZ, RZ, 0x1 ;  /* 0x00000001ff247424 */ /* 0x000fe200078e00ff */
[----:B------:R-:W-:Y:S01]  /*0d90*/  MOV R8, R10 ;  /* 0x0000000a00087202 */ /* 0x000fe20000000f00 */
[----:B------:R-:W-:Y:S01]  /*0da0*/  BSSY.RECONVERGENT B1, `(.L_x_17) ;  /* 0x0000052000017945 */ /* 0x000fe20003800200 */
[----:B------:R-:W-:Y:S02]  /*0db0*/  LOP3.LUT R11, R9, 0x800fffff, RZ, 0xc0, !PT ;  /* 0x800fffff090b7812 */ /* 0x000fe400078ec0ff */
[----:B------:R-:W-:Y:S02]  /*0dc0*/  LOP3.LUT R2, R13, 0x7ff00000, RZ, 0xc0, !PT ;  /* 0x7ff000000d027812 */ /* 0x000fe400078ec0ff */
[----:B------:R-:W-:-:S02]  /*0dd0*/  LOP3.LUT R11, R11, 0x3ff00000, RZ, 0xfc, !PT ;  /* 0x3ff000000b0b7812 */ /* 0x000fc400078efcff */
[C---:B------:R-:W-:Y:S01]  /*0de0*/  LOP3.LUT R35, R9.reuse, 0x7ff00000, RZ, 0xc0, !PT ;  /* 0x7ff0000009237812 */ /* 0x040fe200078ec0ff */
[----:B------:R-:W-:Y:S01]  /*0df0*/  IMAD.MOV.U32 R34, RZ, RZ, R2 ;  /* 0x000000ffff227224 */ /* 0x000fe200078e0002 */
[----:B------:R-:W-:Y:S01]  /*0e00*/  @!P2 LOP3.LUT R3, R9, 0x7ff00000, RZ, 0xc0, !PT ;  /* 0x7ff000000903a812 */ /* 0x000fe200078ec0ff */
[----:B------:R-:W-:Y:S01]  /*0e10*/  @!P0 DMUL R10, R8, 8.98846567431157953865e+307 ;  /* 0x7fe00000080a8828 */ /* 0x000fe20000000000 */
[C---:B------:R-:W-:Y:S02]  /*0e20*/  ISETP.GE.U32.AND P1, PT, R2.reuse, R35, PT ;  /* 0x000000230200720c */ /* 0x040fe40003f26070 */
[----:B------:R-:W-:Y:S01]  /*0e30*/  @!P2 ISETP.GE.U32.AND P3, PT, R2, R3, PT ;  /* 0x000000030200a20c */ /* 0x000fe20003f66070 */
[----:B------:R-:W-:Y:S02]  /*0e40*/  IMAD.MOV.U32 R3, RZ, RZ, 0x1ca00000 ;  /* 0x1ca00000ff037424 */ /* 0x000fe400078e00ff */
[----:B------:R-:W0:Y:S03]  /*0e50*/  MUFU.RCP64H R37, R11 ;  /* 0x0000000b00257308 */ /* 0x000e260000001800 */
[----:B------:R-:W-:-:S02]  /*0e60*/  @!P2 SEL R5, R3, 0x63400000, !P3 ;  /* 0x634000000305a807 */ /* 0x000fc40005800000 */
[----:B------:R-:W-:Y:S02]  /*0e70*/  SEL R7, R3, 0x63400000, !P1 ;  /* 0x6340000003077807 */ /* 0x000fe40004800000 */
[--C-:B------:R-:W-:Y:S02]  /*0e80*/  @!P2 LOP3.LUT R4, R5, 0x80000000, R13.reuse, 0xf8, !PT ;  /* 0x800000000504a812 */ /* 0x100fe400078ef80d */
[----:B------:R-:W-:Y:S02]  /*0e90*/  LOP3.LUT R7, R7, 0x800fffff, R13, 0xf8, !PT ;  /* 0x800fffff07077812 */ /* 0x000fe400078ef80d */
[----:B------:R-:W-:Y:S01]  /*0ea0*/  @!P2 LOP3.LUT R5, R4, 0x100000, RZ, 0xfc, !PT ;  /* 0x001000000405a812 */ /* 0x000fe200078efcff */
[----:B------:R-:W-:Y:S01]  /*0eb0*/  @!P2 IMAD.MOV.U32 R4, RZ, RZ, RZ ;  /* 0x000000ffff04a224 */ /* 0x000fe200078e00ff */
[----:B------:R-:W-:-:S05]  /*0ec0*/  @!P0 LOP3.LUT R35, R11, 0x7ff00000, RZ, 0xc0, !PT ;  /* 0x7ff000000b238812 */ /* 0x000fca00078ec0ff */
[----:B------:R-:W-:Y:S02]  /*0ed0*/  @!P2 DFMA R6, R6, 2, -R4 ;  /* 0x400000000606a82b */ /* 0x000fe40000000804 */
[----:B0-----:R-:W-:-:S08]  /*0ee0*/  DFMA R4, R36, -R10, 1 ;  /* 0x3ff000002404742b */ /* 0x001fd0000000080a */
[----:B------:R-:W-:Y:S01]  /*0ef0*/  DFMA R4, R4, R4, R4 ;  /* 0x000000040404722b */ /* 0x000fe20000000004 */
[----:B------:R-:W-:-:S07]  /*0f00*/  @!P2 LOP3.LUT R34, R7, 0x7ff00000, RZ, 0xc0, !PT ;  /* 0x7ff000000722a812 */ /* 0x000fce00078ec0ff */
[----:B------:R-:W-:-:S08]  /*0f10*/  DFMA R36, R36, R4, R36 ;  /* 0x000000042424722b */ /* 0x000fd00000000024 */
[----:B------:R-:W-:-:S08]  /*0f20*/  DFMA R38, R36, -R10, 1 ;  /* 0x3ff000002426742b */ /* 0x000fd0000000080a */
[----:B------:R-:W-:-:S08]  /*0f30*/  DFMA R38, R36, R38, R36 ;  /* 0x000000262426722b */ /* 0x000fd00000000024 */
[----:B------:R-:W-:-:S08]  /*0f40*/  DMUL R36, R38, R6 ;  /* 0x0000000626247228 */ /* 0x000fd00000000000 */
[----:B------:R-:W-:-:S08]  /*0f50*/  DFMA R4, R36, -R10, R6 ;  /* 0x8000000a2404722b */ /* 0x000fd00000000006 */
[----:B------:R-:W-:Y:S01]  /*0f60*/  DFMA R4, R38, R4, R36 ;  /* 0x000000042604722b */ /* 0x000fe20000000024 */
[----:B------:R-:W-:-:S05]  /*0f70*/  VIADD R36, R34, 0xffffffff ;  /* 0xffffffff22247836 */ /* 0x000fca0000000000 */
[----:B------:R-:W-:Y:S01]  /*0f80*/  ISETP.GT.U32.AND P0, PT, R36, 0x7feffffe, PT ;  /* 0x7feffffe2400780c */ /* 0x000fe20003f04070 */
[----:B------:R-:W-:-:S05]  /*0f90*/  VIADD R36, R35, 0xffffffff ;  /* 0xffffffff23247836 */ /* 0x000fca0000000000 */
[----:B------:R-:W-:-:S13]  /*0fa0*/  ISETP.GT.U32.OR P0, PT, R36, 0x7feffffe, P0 ;  /* 0x7feffffe2400780c */ /* 0x000fda0000704470 */
[----:B------:R-:W-:Y:S05]  /*0fb0*/  @P0 BRA `(.L_x_18) ;  /* 0x00000000006c0947 */ /* 0x000fea0003800000 */
[----:B------:R-:W-:Y:S01]  /*0fc0*/  LOP3.LUT R13, R9, 0x7ff00000, RZ, 0xc0, !PT ;  /* 0x7ff00000090d7812 */ /* 0x000fe200078ec0ff */
[----:B------:R-:W-:-:S03]  /*0fd0*/  IMAD.MOV.U32 R34, RZ, RZ, RZ ;  /* 0x000000ffff227224 */ /* 0x000fc600078e00ff */
[CC--:B------:R-:W-:Y:S02]  /*0fe0*/  VIADDMNMX R12, R2.reuse, -R13.reuse, 0xb9600000, !PT ;  /* 0xb9600000020c7446 */ /* 0x0c0fe4000780090d */
[----:B------:R-:W-:Y:S02]  /*0ff0*/  ISETP.GE.U32.AND P0, PT, R2, R13, PT ;  /* 0x0000000d0200720c */ /* 0x000fe40003f06070 */
[----:B------:R-:W-:Y:S02]  /*1000*/  VIMNMX R12, PT, PT, R12, 0x46a00000, PT ;  /* 0x46a000000c0c7848 */ /* 0x000fe40003fe0100 */
[----:B------:R-:W-:-:S05]  /*1010*/  SEL R3, R3, 0x63400000, !P0 ;  /* 0x6340000003037807 */ /* 0x000fca0004000000 */
[----:B------:R-:W-:-:S05]  /*1020*/  IMAD.IADD R12, R12, 0x1, -R3 ;  /* 0x000000010c0c7824 */ /* 0x000fca00078e0a03 */
[----:B------:R-:W-:-:S06]  /*1030*/  IADD3 R35, PT, PT, R12, 0x7fe00000, RZ ;  /* 0x7fe000000c237810 */ /* 0x000fcc0007ffe0ff */
[----:B------:R-:W-:-:S10]  /*1040*/  DMUL R2, R4, R34 ;  /* 0x0000002204027228 */ /* 0x000fd40000000000 */
[----:B------:R-:W-:-:S13]  /*1050*/  FSETP.GTU.AND P0, PT, |R3|, 1.469367938527859385e-39, PT ;  /* 0x001000000300780b */ /* 0x000fda0003f0c200 */
[----:B------:R-:W-:Y:S05]  /*1060*/  @P0 BRA `(.L_x_19) ;  /* 0x0000000000940947 */ /* 0x000fea0003800000 */
[----:B------:R-:W-:Y:S01]  /*1070*/  DFMA R6, R4, -R10, R6 ;  /* 0x8000000a0406722b */ /* 0x000fe20000000006 */
[----:B------:R-:W-:-:S09]  /*1080*/  IMAD.MOV.U32 R34, RZ, RZ, RZ ;  /* 0x000000ffff227224 */ /* 0x000fd200078e00ff */
[C---:B------:R-:W-:Y:S02]  /*1090*/  FSETP.NEU.AND P0, PT, R7.reuse, RZ, PT ;  /* 0x000000ff0700720b */ /* 0x040fe40003f0d000 */
[----:B------:R-:W-:-:S04]  /*10a0*/  LOP3.LUT R9, R7, 0x80000000, R9, 0x48, !PT ;  /* 0x8000000007097812 */ /* 0x000fc800078e4809 */
[----:B------:R-:W-:-:S07]  /*10b0*/  LOP3.LUT R35, R9, R35, RZ, 0xfc, !PT ;  /* 0x0000002309237212 */ /* 0x000fce00078efcff */
[----:B------:R-:W-:Y:S05]  /*10c0*/  @!P0 BRA `(.L_x_19) ;  /* 0x00000000007c8947 */ /* 0x000fea0003800000 */
[----:B------:R-:W-:Y:S02]  /*10d0*/  IMAD.MOV R7, RZ, RZ, -R12 ;  /* 0x000000ffff077224 */ /* 0x000fe400078e0a0c */
[----:B------:R-:W-:-:S06]  /*10e0*/  IMAD.MOV.U32 R6, RZ, RZ, RZ ;  /* 0x000000ffff067224 */ /* 0x000fcc00078e00ff */
[----:B------:R-:W-:Y:S02]  /*10f0*/  DFMA R6, R2, -R6, R4 ;  /* 0x800000060206722b */ /* 0x000fe40000000004 */
[----:B------:R-:W-:-:S04]  /*1100*/  DMUL.RP R4, R4, R34 ;  /* 0x0000002204047228 */ /* 0x000fc80000008000 */
[----:B------:R-:W-:-:S04]  /*1110*/  IADD3 R6, PT, PT, -R12, -0x43300000, RZ ;  /* 0xbcd000000c067810 */ /* 0x000fc80007ffe1ff */
[----:B------:R-:W-:Y:S02]  /*1120*/  FSETP.NEU.AND P0, PT, |R7|, R6, PT ;  /* 0x000000060700720b */ /* 0x000fe40003f0d200 */
[----:B------:R-:W-:Y:S02]  /*1130*/  LOP3.LUT R9, R5, R9, RZ, 0x3c, !PT ;  /* 0x0000000905097212 */ /* 0x000fe400078e3cff */
[----:B------:R-:W-:Y:S02]  /*1140*/  FSEL R2, R4, R2, !P0 ;  /* 0x0000000204027208 */ /* 0x000fe40004000000 */
[----:B------:R-:W-:Y:S01]  /*1150*/  FSEL R3, R9, R3, !P0 ;  /* 0x0000000309037208 */ /* 0x000fe20004000000 */
[----:B------:R-:W-:Y:S06]  /*1160*/  BRA `(.L_x_19) ;  /* 0x0000000000547947 */ /* 0x000fec0003800000 */
.L_x_18:
[----:B------:R-:W-:-:S14]  /*1170*/  DSETP.NAN.AND P0, PT, R12, R12, PT ;  /* 0x0000000c0c00722a */ /* 0x000fdc0003f08000 */
[----:B------:R-:W-:Y:S05]  /*1180*/  @P0 BRA `(.L_x_20) ;  /* 0x0000000000440947 */ /* 0x000fea0003800000 */
[----:B------:R-:W-:-:S14]  /*1190*/  DSETP.NAN.AND P0, PT, R8, R8, PT ;  /* 0x000000080800722a */ /* 0x000fdc0003f08000 */
[----:B------:R-:W-:Y:S05]  /*11a0*/  @P0 BRA `(.L_x_21) ;  /* 0x0000000000300947 */ /* 0x000fea0003800000 */
[----:B------:R-:W-:Y:S01]  /*11b0*/  ISETP.NE.AND P0, PT, R34, R35, PT ;  /* 0x000000232200720c */ /* 0x000fe20003f05270 */
[----:B------:R-:W-:Y:S02]  /*11c0*/  IMAD.MOV.U32 R2, RZ, RZ, 0x0 ;  /* 0x00000000ff027424 */ /* 0x000fe400078e00ff */
[----:B------:R-:W-:-:S10]  /*11d0*/  IMAD.MOV.U32 R3, RZ, RZ, -0x80000 ;  /* 0xfff80000ff037424 */ /* 0x000fd400078e00ff */
[----:B------:R-:W-:Y:S05]  /*11e0*/  @!P0 BRA `(.L_x_19) ;  /* 0x0000000000348947 */ /* 0x000fea0003800000 */
[----:B------:R-:W-:Y:S02]  /*11f0*/  ISETP.NE.AND P0, PT, R34, 0x7ff00000, PT ;  /* 0x7ff000002200780c */ /* 0x000fe40003f05270 */
[----:B------:R-:W-:Y:S02]  /*1200*/  LOP3.LUT R3, R13, 0x80000000, R9, 0x48, !PT ;  /* 0x800000000d037812 */ /* 0x000fe400078e4809 */
[----:B------:R-:W-:-:S13]  /*1210*/  ISETP.EQ.OR P0, PT, R35, RZ, !P0 ;  /* 0x000000ff2300720c */ /* 0x000fda0004702670 */
[----:B------:R-:W-:Y:S01]  /*1220*/  @P0 LOP3.LUT R4, R3, 0x7ff00000, RZ, 0xfc, !PT ;  /* 0x7ff0000003040812 */ /* 0x000fe200078efcff */
[----:B------:R-:W-:Y:S02]  /*1230*/  @!P0 IMAD.MOV.U32 R2, RZ, RZ, RZ ;  /* 0x000000ffff028224 */ /* 0x000fe400078e00ff */
[----:B------:R-:W-:Y:S01]  /*1240*/  @P0 IMAD.MOV.U32 R2, RZ, RZ, RZ ;  /* 0x000000ffff020224 */ /* 0x000fe200078e00ff */
[----:B------:R-:W-:Y:S01]  /*1250*/  @P0 MOV R3, R4 ;  /* 0x0000000400030202 */ /* 0x000fe20000000f00 */
[----:B------:R-:W-:Y:S06]  /*1260*/  BRA `(.L_x_19) ;  /* 0x0000000000147947 */ /* 0x000fec0003800000 */
.L_x_21:
[----:B------:R-:W-:Y:S01]  /*1270*/  LOP3.LUT R3, R9, 0x80000, RZ, 0xfc, !PT ;  /* 0x0008000009037812 */ /* 0x000fe200078efcff */
[----:B------:R-:W-:Y:S01]  /*1280*/  IMAD.MOV.U32 R2, RZ, RZ, R8 ;  /* 0x000000ffff027224 */ /* 0x000fe200078e0008 */
[----:B------:R-:W-:Y:S06]  /*1290*/  BRA `(.L_x_19) ;  /* 0x0000000000087947 */ /* 0x000fec0003800000 */
.L_x_20:
[----:B------:R-:W-:Y:S01]  /*12a0*/  LOP3.LUT R3, R13, 0x80000, RZ, 0xfc, !PT ;  /* 0x000800000d037812 */ /* 0x000fe200078efcff */
[----:B------:R-:W-:-:S07]  /*12b0*/  IMAD.MOV.U32 R2, RZ, RZ, R12 ;  /* 0x000000ffff027224 */ /* 0x000fce00078e000c */
.L_x_19:
[----:B------:R-:W-:Y:S05]  /*12c0*/  BSYNC.RECONVERGENT B1 ;  /* 0x0000000000017941 */ /* 0x000fea0003800200 */
.L_x_17:
[----:B------:R-:W-:Y:S02]  /*12d0*/  IMAD.MOV.U32 R4, RZ, RZ, R2 ;  /* 0x000000ffff047224 */ /* 0x000fe400078e0002 */
[----:B------:R-:W-:Y:S02]  /*12e0*/  IMAD.MOV.U32 R5, RZ, RZ, R3 ;  /* 0x000000ffff057224 */ /* 0x000fe400078e0003 */
[----:B------:R-:W-:Y:S02]  /*12f0*/  IMAD.MOV.U32 R2, RZ, RZ, R0 ;  /* 0x000000ffff027224 */ /* 0x000fe400078e0000 */
[----:B------:R-:W-:-:S04]  /*1300*/  IMAD.MOV.U32 R3, RZ, RZ, 0x0 ;  /* 0x00000000ff037424 */ /* 0x000fc800078e00ff */
[----:B------:R-:W-:Y:S05]  /*1310*/  RET.REL.NODEC R2 `(_Z15updatePositionsPdS_S_dddd) ;  /* 0xffffffec02387950 */ /* 0x000fea0003c3ffff */
        .weak           $__internal_1_$__cuda_sm20_dsqrt_rn_f64_mediumpath_v1
        .type           $__internal_1_$__cuda_sm20_dsqrt_rn_f64_mediumpath_v1,@function
        .size           $__internal_1_$__cuda_sm20_dsqrt_rn_f64_mediumpath_v1,($_Z15updatePositionsPdS_S_dddd$__internal_accurate_pow - $__internal_1_$__cuda_sm20_dsqrt_rn_f64_mediumpath_v1)
$__internal_1_$__cuda_sm20_dsqrt_rn_f64_mediumpath_v1:
[----:B------:R-:W-:Y:S01]  /*1320*/  ISETP.GE.U32.AND P0, PT, R4, -0x3400000, PT ;  /* 0xfcc000000400780c */ /* 0x000fe20003f06070 */
[----:B------:R-:W-:Y:S01]  /*1330*/  BSSY.RECONVERGENT B1, `(.L_x_22) ;  /* 0x0000028000017945 */ /* 0x000fe20003800200 */
[----:B------:R-:W-:Y:S01]  /*1340*/  IMAD.MOV.U32 R9, RZ, RZ, R7 ;  /* 0x000000ffff097224 */ /* 0x000fe200078e0007 */
[----:B------:R-:W-:Y:S01]  /*1350*/  MOV R7, R35 ;  /* 0x0000002300077202 */ /* 0x000fe20000000f00 */
[----:B------:R-:W-:Y:S02]  /*1360*/  IMAD.MOV.U32 R6, RZ, RZ, R34 ;  /* 0x000000ffff067224 */ /* 0x000fe400078e0022 */
[----:B------:R-:W-:Y:S02]  /*1370*/  IMAD.MOV.U32 R4, RZ, RZ, R12 ;  /* 0x000000ffff047224 */ /* 0x000fe400078e000c */
[----:B------:R-:W-:-:S05]  /*1380*/  IMAD.MOV.U32 R5, RZ, RZ, R13 ;  /* 0x000000ffff057224 */ /* 0x000fca00078e000d */
[----:B------:R-:W-:Y:S05]  /*1390*/  @!P0 BRA `(.L_x_23) ;  /* 0x0000000000208947 */ /* 0x000fea0003800000 */
[----:B------:R-:W-:-:S10]  /*13a0*/  DFMA.RM R4, R4, R8, R10 ;  /* 0x000000080404722b */ /* 0x000fd4000000400a */
[----:B------:R-:W-:-:S05]  /*13b0*/  IADD3 R8, P0, PT, R4, 0x1, RZ ;  /* 0x0000000104087810 */ /* 0x000fca0007f1e0ff */
[----:B------:R-:W-:-:S06]  /*13c0*/  IMAD.X R9, RZ, RZ, R5, P0 ;  /* 0x000000ffff097224 */ /* 0x000fcc00000e0605 */
[----:B------:R-:W-:-:S08]  /*13d0*/  DFMA.RP R6, -R4, R8, R6 ;  /* 0x000000080406722b */ /* 0x000fd00000008106 */
[----:B------:R-:W-:-:S06]  /*13e0*/  DSETP.GT.AND P0, PT, R6, RZ, PT ;  /* 0x000000ff0600722a */ /* 0x000fcc0003f04000 */
[----:B------:R-:W-:Y:S02]  /*13f0*/  FSEL R4, R8, R4, P0 ;  /* 0x0000000408047208 */ /* 0x000fe40000000000 */
[----:B------:R-:W-:Y:S01]  /*1400*/  FSEL R5, R9, R5, P0 ;  /* 0x0000000509057208 */ /* 0x000fe20000000000 */
[----:B------:R-:W-:Y:S06]  /*1410*/  BRA `(.L_x_24) ;  /* 0x0000000000647947 */ /* 0x000fec0003800000 */
.L_x_23:
[----:B------:R-:W-:-:S14]  /*1420*/  DSETP.NE.AND P0, PT, R6, RZ, PT ;  /* 0x000000ff0600722a */ /* 0x000fdc0003f05000 */
[----:B------:R-:W-:Y:S05]  /*1430*/  @!P0 BRA `(.L_x_25) ;  /* 0x0000000000588947 */ /* 0x000fea0003800000 */
[----:B------:R-:W-:-:S13]  /*1440*/  ISETP.GE.AND P0, PT, R7, RZ, PT ;  /* 0x000000ff0700720c */ /* 0x000fda0003f06270 */
[----:B------:R-:W-:Y:S02]  /*1450*/  @!P0 IMAD.MOV.U32 R4, RZ, RZ, 0x0 ;  /* 0x00000000ff048424 */ /* 0x000fe400078e00ff */
[----:B------:R-:W-:Y:S01]  /*1460*/  @!P0 IMAD.MOV.U32 R5, RZ, RZ, -0x80000 ;  /* 0xfff80000ff058424 */ /* 0x000fe200078e00ff */
[----:B------:R-:W-:Y:S06]  /*1470*/  @!P0 BRA `(.L_x_24) ;  /* 0x00000000004c8947 */ /* 0x000fec0003800000 */
[----:B------:R-:W-:-:S13]  /*1480*/  ISETP.GT.AND P0, PT, R7, 0x7fefffff, PT ;  /* 0x7fefffff0700780c */ /* 0x000fda0003f04270 */
[----:B------:R-:W-:Y:S05]  /*1490*/  @P0 BRA `(.L_x_25) ;  /* 0x0000000000400947 */ /* 0x000fea0003800000 */
[----:B------:R-:W-:Y:S01]  /*14a0*/  DMUL R4, R6, 8.11296384146066816958e+31 ;  /* 0x4690000006047828 */ /* 0x000fe20000000000 */
[----:B------:R-:W-:Y:S01]  /*14b0*/  IMAD.MOV.U32 R10, RZ, RZ, 0x0 ;  /* 0x00000000ff0a7424 */ /* 0x000fe200078e00ff */
[----:B------:R-:W-:Y:S01]  /*14c0*/  MOV R11, 0x3fd80000 ;  /* 0x3fd80000000b7802 */ /* 0x000fe20000000f00 */
[----:B------:R-:W-:-:S03]  /*14d0*/  IMAD.MOV.U32 R6, RZ, RZ, RZ ;  /* 0x000000ffff067224 */ /* 0x000fc600078e00ff */
[----:B------:R-:W0:Y:S03]  /*14e0*/  MUFU.RSQ64H R7, R5 ;  /* 0x0000000500077308 */ /* 0x000e260000001c00 */
[----:B0-----:R-:W-:-:S08]  /*14f0*/  DMUL R8, R6, R6 ;  /* 0x0000000606087228 */ /* 0x001fd00000000000 */
[----:B------:R-:W-:-:S08]  /*1500*/  DFMA R8, R4, -R8, 1 ;  /* 0x3ff000000408742b */ /* 0x000fd00000000808 */
[----:B------:R-:W-:Y:S02]  /*1510*/  DFMA R10, R8, R10, 0.5 ;  /* 0x3fe00000080a742b */ /* 0x000fe4000000000a */
[----:B------:R-:W-:-:S08]  /*1520*/  DMUL R8, R6, R8 ;  /* 0x0000000806087228 */ /* 0x000fd00000000000 */
[----:B------:R-:W-:-:S08]  /*1530*/  DFMA R8, R10, R8, R6 ;  /* 0x000000080a08722b */ /* 0x000fd00000000006 */
[----:B------:R-:W-:Y:S02]  /*1540*/  DMUL R6, R4, R8 ;  /* 0x0000000804067228 */ /* 0x000fe40000000000 */
[----:B------:R-:W-:-:S06]  /*1550*/  VIADD R9, R9, 0xfff00000 ;  /* 0xfff0000009097836 */ /* 0x000fcc0000000000 */
[----:B------:R-:W-:-:S08]  /*1560*/  DFMA R10, R6, -R6, R4 ;  /* 0x80000006060a722b */ /* 0x000fd00000000004 */
[----:B------:R-:W-:-:S10]  /*1570*/  DFMA R4, R8, R10, R6 ;  /* 0x0000000a0804722b */ /* 0x000fd40000000006 */
[----:B------:R-:W-:Y:S01]  /*1580*/  VIADD R5, R5, 0xfcb00000 ;  /* 0xfcb0000005057836 */ /* 0x000fe20000000000 */
[----:B------:R-:W-:Y:S06]  /*1590*/  BRA `(.L_x_24) ;  /* 0x0000000000047947 */ /* 0x000fec0003800000 */
.L_x_25:
[----:B------:R-:W-:-:S11]  /*15a0*/  DADD R4, R6, R6 ;  /* 0x0000000006047229 */ /* 0x000fd60000000006 */
.L_x_24:
[----:B------:R-:W-:Y:S05]  /*15b0*/  BSYNC.RECONVERGENT B1 ;  /* 0x0000000000017941 */ /* 0x000fea0003800200 */
.L_x_22:
[----:B------:R-:W-:Y:S02]  /*15c0*/  IMAD.MOV.U32 R3, RZ, RZ, 0x0 ;  /* 0x00000000ff037424 */ /* 0x000fe400078e00ff */
[----:B------:R-:W-:Y:S02]  /*15d0*/  IMAD.MOV.U32 R24, RZ, RZ, R4 ;  /* 0x000000ffff187224 */ /* 0x000fe400078e0004 */
[----:B------:R-:W-:Y:S01]  /*15e0*/  IMAD.MOV.U32 R25, RZ, RZ, R5 ;  /* 0x000000ffff197224 */ /* 0x000fe200078e0005 */
[----:B------:R-:W-:Y:S06]  /*15f0*/  RET.REL.NODEC R2 `(_Z15updatePositionsPdS_S_dddd) ;  /* 0xffffffe802807950 */ /* 0x000fec0003c3ffff */
        .type           $_Z15updatePositionsPdS_S_dddd$__internal_accurate_pow,@function
        .size           $_Z15updatePositionsPdS_S_dddd$__internal_accurate_pow,(.L_x_30 - $_Z15updatePositionsPdS_S_dddd$__internal_accurate_pow)
$_Z15updatePositionsPdS_S_dddd$__internal_accurate_pow:
[----:B------:R-:W-:Y:S01]  /*1600*/  ISETP.GT.U32.AND P0, PT, R3, 0xfffff, PT ;  /* 0x000fffff0300780c */ /* 0x000fe20003f04070 */
[----:B------:R-:W-:Y:S01]  /*1610*/  IMAD.MOV.U32 R4, RZ, RZ, R10 ;  /* 0x000000ffff047224 */ /* 0x000fe200078e000a */
[----:B------:R-:W-:Y:S01]  /*1620*/  MOV R6, R3 ;  /* 0x0000000300067202 */ /* 0x000fe20000000f00 */
[--C-:B------:R-:W-:Y:S01]  /*1630*/  IMAD.MOV.U32 R5, RZ, RZ, R3.reuse ;  /* 0x000000ffff057224 */ /* 0x100fe200078e0003 */
[----:B------:R-:W-:Y:S01]  /*1640*/  UMOV UR6, 0x7d2cafe2 ;  /* 0x7d2cafe200067882 */ /* 0x000fe20000000000 */
[----:B------:R-:W-:Y:S01]  /*1650*/  IMAD.MOV.U32 R18, RZ, RZ, RZ ;  /* 0x000000ffff127224 */ /* 0x000fe200078e00ff */
[----:B------:R-:W-:Y:S01]  /*1660*/  UMOV UR7, 0x3eb0f5ff ;  /* 0x3eb0f5ff00077882 */ /* 0x000fe20000000000 */
[----:B------:R-:W-:Y:S01]  /*1670*/  IMAD.MOV.U32 R12, RZ, RZ, 0x41ad3b5a ;  /* 0x41ad3b5aff0c7424 */ /* 0x000fe200078e00ff */
[----:B------:R-:W-:Y:S01]  /*1680*/  SHF.R.U32.HI R3, RZ, 0x14, R3 ;  /* 0x00000014ff037819 */ /* 0x000fe20000011603 */
[----:B------:R-:W-:Y:S01]  /*1690*/  IMAD.MOV.U32 R13, RZ, RZ, 0x3ed0f5d2 ;  /* 0x3ed0f5d2ff0d7424 */ /* 0x000fe200078e00ff */
[----:B------:R-:W-:Y:S01]  /*16a0*/  UMOV UR8, 0x3b39803f ;  /* 0x3b39803f00087882 */ /* 0x000fe20000000000 */
[----:B------:R-:W-:-:S02]  /*16b0*/  UMOV UR9, 0x3c7abc9e ;  /* 0x3c7abc9e00097882 */ /* 0x000fc40000000000 */
[----:B------:R-:W-:-:S10]  /*16c0*/  @!P0 DMUL R4, R4, 1.80143985094819840000e+16 ;  /* 0x4350000004048828 */ /* 0x000fd40000000000 */
[----:B------:R-:W-:Y:S01]  /*16d0*/  @!P0 IMAD.MOV.U32 R6, RZ, RZ, R5 ;  /* 0x000000ffff068224 */ /* 0x000fe200078e0005 */
[----:B------:R-:W-:Y:S01]  /*16e0*/  @!P0 LEA.HI R3, R5, 0xffffffca, RZ, 0xc ;  /* 0xffffffca05038811 */ /* 0x000fe200078f60ff */
[----:B------:R-:W-:-:S03]  /*16f0*/  @!P0 IMAD.MOV.U32 R10, RZ, RZ, R4 ;  /* 0x000000ffff0a8224 */ /* 0x000fc600078e0004 */
[----:B------:R-:W-:Y:S01]  /*1700*/  LOP3.LUT R6, R6, 0x800fffff, RZ, 0xc0, !PT ;  /* 0x800fffff06067812 */ /* 0x000fe200078ec0ff */
[----:B------:R-:W-:-:S03]  /*1710*/  VIADD R4, R3, 0xfffffc01 ;  /* 0xfffffc0103047836 */ /* 0x000fc60000000000 */
[----:B------:R-:W-:-:S04]  /*1720*/  LOP3.LUT R11, R6, 0x3ff00000, RZ, 0xfc, !PT ;  /* 0x3ff00000060b7812 */ /* 0x000fc800078efcff */
[----:B------:R-:W-:-:S13]  /*1730*/  ISETP.GE.U32.AND P1, PT, R11, 0x3ff6a09f, PT ;  /* 0x3ff6a09f0b00780c */ /* 0x000fda0003f26070 */
[----:B------:R-:W-:Y:S02]  /*1740*/  @P1 VIADD R7, R11, 0xfff00000 ;  /* 0xfff000000b071836 */ /* 0x000fe40000000000 */
[----:B------:R-:W-:Y:S02]  /*1750*/  @P1 VIADD R4, R3, 0xfffffc02 ;  /* 0xfffffc0203041836 */ /* 0x000fe40000000000 */
[----:B------:R-:W-:-:S06]  /*1760*/  @P1 IMAD.MOV.U32 R11, RZ, RZ, R7 ;  /* 0x000000ffff0b1224 */ /* 0x000fcc00078e0007 */
[C---:B------:R-:W-:Y:S02]  /*1770*/  DADD R8, R10.reuse, 1 ;  /* 0x3ff000000a087429 */ /* 0x040fe40000000000 */
[----:B------:R-:W-:-:S04]  /*1780*/  DADD R10, R10, -1 ;  /* 0xbff000000a0a7429 */ /* 0x000fc80000000000 */
[----:B------:R-:W0:Y:S02]  /*1790*/  MUFU.RCP64H R19, R9 ;  /* 0x0000000900137308 */ /* 0x000e240000001800 */
[----:B0-----:R-:W-:-:S08]  /*17a0*/  DFMA R6, -R8, R18, 1 ;  /* 0x3ff000000806742b */ /* 0x001fd00000000112 */
[----:B------:R-:W-:-:S08]  /*17b0*/  DFMA R6, R6, R6, R6 ;  /* 0x000000060606722b */ /* 0x000fd00000000006 */
[----:B------:R-:W-:-:S08]  /*17c0*/  DFMA R18, R18, R6, R18 ;  /* 0x000000061212722b */ /* 0x000fd00000000012 */
[----:B------:R-:W-:-:S08]  /*17d0*/  DMUL R6, R10, R18 ;  /* 0x000000120a067228 */ /* 0x000fd00000000000 */
[----:B------:R-:W-:-:S08]  /*17e0*/  DFMA R6, R10, R18, R6 ;  /* 0x000000120a06722b */ /* 0x000fd00000000006 */
[-C--:B------:R-:W-:Y:S02]  /*17f0*/  DMUL R14, R6, R6.reuse ;  /* 0x00000006060e7228 */ /* 0x080fe40000000000 */
[----:B------:R-:W-:Y:S02]  /*1800*/  DADD R16, R10, -R6 ;  /* 0x000000000a107229 */ /* 0x000fe40000000806 */
[----:B------:R-:W-:-:S04]  /*1810*/  DMUL R24, R6, R6 ;  /* 0x0000000606187228 */ /* 0x000fc80000000000 */
[----:B------:R-:W-:Y:S01]  /*1820*/  DFMA R8, R14, UR6, R12 ;  /* 0x000000060e087c2b */ /* 0x000fe2000800000c */
[----:B------:R-:W-:Y:S01]  /*1830*/  UMOV UR6, 0x75488a3f ;  /* 0x75488a3f00067882 */ /* 0x000fe20000000000 */
[----:B------:R-:W-:Y:S01]  /*1840*/  UMOV UR7, 0x3ef3b20a ;  /* 0x3ef3b20a00077882 */ /* 0x000fe20000000000 */
[----:B------:R-:W-:-:S05]  /*1850*/  DADD R16, R16, R16 ;  /* 0x0000000010107229 */ /* 0x000fca0000000010 */
[----:B------:R-:W-:Y:S01]  /*1860*/  DFMA R8, R14, R8, UR6 ;  /* 0x000000060e087e2b */ /* 0x000fe20008000008 */
[----:B------:R-:W-:Y:S01]  /*1870*/  UMOV UR6, 0xe4faecd5 ;  /* 0xe4faecd500067882 */ /* 0x000fe20000000000 */
[----:B------:R-:W-:Y:S01]  /*1880*/  UMOV UR7, 0x3f1745cd ;  /* 0x3f1745cd00077882 */ /* 0x000fe20000000000 */
[----:B------:R-:W-:-:S05]  /*1890*/  DFMA R10, R10, -R6, R16 ;  /* 0x800000060a0a722b */ /* 0x000fca0000000010 */
[----:B------:R-:W-:Y:S01]  /*18a0*/  DFMA R8, R14, R8, UR6 ;  /* 0x000000060e087e2b */ /* 0x000fe20008000008 */
[----:B------:R-:W-:Y:S01]  /*18b0*/  UMOV UR6, 0x258a578b ;  /* 0x258a578b00067882 */ /* 0x000fe20000000000 */
[----:B------:R-:W-:Y:S01]  /*18c0*/  UMOV UR7, 0x3f3c71c7 ;  /* 0x3f3c71c700077882 */ /* 0x000fe20000000000 */
[----:B------:R-:W-:Y:S02]  /*18d0*/  DMUL R10, R18, R10 ;  /* 0x0000000a120a7228 */ /* 0x000fe40000000000 */
[----:B------:R-:W-:-:S03]  /*18e0*/  DFMA R18, R6, R6, -R24 ;  /* 0x000000060612722b */ /* 0x000fc60000000818 */
[----:B------:R-:W-:Y:S01]  /*18f0*/  DFMA R8, R14, R8, UR6 ;  /* 0x000000060e087e2b */ /* 0x000fe20008000008 */
[----:B------:R-:W-:Y:S01]  /*1900*/  UMOV UR6, 0x9242b910 ;  /* 0x9242b91000067882 */ /* 0x000fe20000000000 */
[----:B------:R-:W-:-:S06]  /*1910*/  UMOV UR7, 0x3f624924 ;  /* 0x3f62492400077882 */ /* 0x000fcc0000000000 */
[----:B------:R-:W-:Y:S01]  /*1920*/  DFMA R8, R14, R8, UR6 ;  /* 0x000000060e087e2b */ /* 0x000fe20008000008 */
[----:B------:R-:W-:Y:S01]  /*1930*/  UMOV UR6, 0x99999dfb ;  /* 0x99999dfb00067882 */ /* 0x000fe20000000000 */
[----:B------:R-:W-:-:S06]  /*1940*/  UMOV UR7, 0x3f899999 ;  /* 0x3f89999900077882 */ /* 0x000fcc0000000000 */
[----:B------:R-:W-:Y:S01]  /*1950*/  DFMA R12, R14, R8, UR6 ;  /* 0x000000060e0c7e2b */ /* 0x000fe20008000008 */
[----:B------:R-:W-:Y:S01]  /*1960*/  UMOV UR6, 0x55555555 ;  /* 0x5555555500067882 */ /* 0x000fe20000000000 */
[----:B------:R-:W-:-:S06]  /*1970*/  UMOV UR7, 0x3fb55555 ;  /* 0x3fb5555500077882 */ /* 0x000fcc0000000000 */
[----:B------:R-:W-:-:S08]  /*1980*/  DFMA R8, R14, R12, UR6 ;  /* 0x000000060e087e2b */ /* 0x000fd0000800000c */
[----:B------:R-:W-:Y:S01]  /*1990*/  DADD R16, -R8, UR6 ;  /* 0x0000000608107e29 */ /* 0x000fe20008000100 */
[----:B------:R-:W-:Y:S01]  /*19a0*/  UMOV UR6, 0xb9e7b0 ;  /* 0x00b9e7b000067882 */ /* 0x000fe20000000000 */
[----:B------:R-:W-:-:S06]  /*19b0*/  UMOV UR7, 0x3c46a4cb ;  /* 0x3c46a4cb00077882 */ /* 0x000fcc0000000000 */
[----:B------:R-:W-:Y:S02]  /*19c0*/  DFMA R14, R14, R12, R16 ;  /* 0x0000000c0e0e722b */ /* 0x000fe40000000010 */
[----:B------:R-:W-:Y:S01]  /*19d0*/  DMUL R12, R6, R24 ;  /* 0x00000018060c7228 */ /* 0x000fe20000000000 */
[----:B------:R-:W-:Y:S01]  /*19e0*/  IADD3 R17, PT, PT, R11, 0x100000, RZ ;  /* 0x001000000b117810 */ /* 0x000fe20007ffe0ff */
[----:B------:R-:W-:-:S04]  /*19f0*/  IMAD.MOV.U32 R16, RZ, RZ, R10 ;  /* 0x000000ffff107224 */ /* 0x000fc800078e000a */
[----:B------:R-:W-:Y:S01]  /*1a00*/  DADD R14, R14, -UR6 ;  /* 0x800000060e0e7e29 */ /* 0x000fe20008000000 */
[----:B------:R-:W-:Y:S01]  /*1a10*/  UMOV UR6, 0x80000000 ;  /* 0x8000000000067882 */ /* 0x000fe20000000000 */
[C---:B------:R-:W-:Y:S01]  /*1a20*/  DFMA R20, R6.reuse, R24, -R12 ;  /* 0x000000180614722b */ /* 0x040fe2000000080c */
[----:B------:R-:W-:Y:S01]  /*1a30*/  UMOV UR7, 0x43300000 ;  /* 0x4330000000077882 */ /* 0x000fe20000000000 */
[----:B------:R-:W-:-:S04]  /*1a40*/  DFMA R16, R6, R16, R18 ;  /* 0x000000100610722b */ /* 0x000fc80000000012 */
[----:B------:R-:W-:Y:S02]  /*1a50*/  DADD R18, R8, R14 ;  /* 0x0000000008127229 */ /* 0x000fe4000000000e */
[----:B------:R-:W-:-:S06]  /*1a60*/  DFMA R20, R10, R24, R20 ;  /* 0x000000180a14722b */ /* 0x000fcc0000000014 */
[----:B------:R-:W-:Y:S02]  /*1a70*/  DMUL R24, R18, R12 ;  /* 0x0000000c12187228 */ /* 0x000fe40000000000 */
[----:B------:R-:W-:Y:S02]  /*1a80*/  DFMA R16, R6, R16, R20 ;  /* 0x000000100610722b */ /* 0x000fe40000000014 */
[----:B------:R-:W-:-:S04]  /*1a90*/  DADD R20, R8, -R18 ;  /* 0x0000000008147229 */ /* 0x000fc80000000812 */
[----:B------:R-:W-:-:S04]  /*1aa0*/  DFMA R8, R18, R12, -R24 ;  /* 0x0000000c1208722b */ /* 0x000fc80000000818 */
[----:B------:R-:W-:-:S04]  /*1ab0*/  DADD R20, R14, R20 ;  /* 0x000000000e147229 */ /* 0x000fc80000000014 */
[----:B------:R-:W-:-:S08]  /*1ac0*/  DFMA R8, R18, R16, R8 ;  /* 0x000000101208722b */ /* 0x000fd00000000008 */
[----:B------:R-:W-:-:S08]  /*1ad0*/  DFMA R20, R20, R12, R8 ;  /* 0x0000000c1414722b */ /* 0x000fd00000000008 */
[----:B------:R-:W-:-:S08]  /*1ae0*/  DADD R12, R24, R20 ;  /* 0x00000000180c7229 */ /* 0x000fd00000000014 */
[--C-:B------:R-:W-:Y:S02]  /*1af0*/  DADD R8, R6, R12.reuse ;  /* 0x0000000006087229 */ /* 0x100fe4000000000c */
[----:B------:R-:W-:-:S06]  /*1b00*/  DADD R24, R24, -R12 ;  /* 0x0000000018187229 */ /* 0x000fcc000000080c */
[----:B------:R-:W-:Y:S02]  /*1b10*/  DADD R6, R6, -R8 ;  /* 0x0000000006067229 */ /* 0x000fe40000000808 */
[----:B------:R-:W-:-:S06]  /*1b20*/  DADD R24, R20, R24 ;  /* 0x0000000014187229 */ /* 0x000fcc0000000018 */
[----:B------:R-:W-:-:S08]  /*1b30*/  DADD R6, R12, R6 ;  /* 0x000000000c067229 */ /* 0x000fd00000000006 */
[----:B------:R-:W-:-:S08]  /*1b40*/  DADD R6, R24, R6 ;  /* 0x0000000018067229 */ /* 0x000fd00000000006 */
[----:B------:R-:W-:Y:S01]  /*1b50*/  DADD R10, R10, R6 ;  /* 0x000000000a0a7229 */ /* 0x000fe20000000006 */
[----:B------:R-:W-:Y:S01]  /*1b60*/  LOP3.LUT R6, R4, 0x80000000, RZ, 0x3c, !PT ;  /* 0x8000000004067812 */ /* 0x000fe200078e3cff */
[----:B------:R-:W-:-:S06]  /*1b70*/  IMAD.MOV.U32 R7, RZ, RZ, 0x43300000 ;  /* 0x43300000ff077424 */ /* 0x000fcc00078e00ff */
[----:B------:R-:W-:Y:S02]  /*1b80*/  DADD R12, R8, R10 ;  /* 0x00000000080c7229 */ /* 0x000fe4000000000a */
[----:B------:R-:W-:Y:S01]  /*1b90*/  DADD R6, R6, -UR6 ;  /* 0x8000000606067e29 */ /* 0x000fe20008000000 */
[----:B------:R-:W-:Y:S01]  /*1ba0*/  UMOV UR6, 0xfefa39ef ;  /* 0xfefa39ef00067882 */ /* 0x000fe20000000000 */
[----:B------:R-:W-:-:S04]  /*1bb0*/  UMOV UR7, 0x3fe62e42 ;  /* 0x3fe62e4200077882 */ /* 0x000fc80000000000 */
[--C-:B------:R-:W-:Y:S02]  /*1bc0*/  DADD R8, R8, -R12.reuse ;  /* 0x0000000008087229 */ /* 0x100fe4000000080c */
[----:B------:R-:W-:-:S06]  /*1bd0*/  DFMA R4, R6, UR6, R12 ;  /* 0x0000000606047c2b */ /* 0x000fcc000800000c */
[----:B------:R-:W-:Y:S02]  /*1be0*/  DADD R8, R10, R8 ;  /* 0x000000000a087229 */ /* 0x000fe40000000008 */
[----:B------:R-:W-:-:S08]  /*1bf0*/  DFMA R14, R6, -UR6, R4 ;  /* 0x80000006060e7c2b */ /* 0x000fd00008000004 */
[----:B------:R-:W-:-:S08]  /*1c00*/  DADD R14, -R12, R14 ;  /* 0x000000000c0e7229 */ /* 0x000fd0000000010e */
[----:B------:R-:W-:-:S08]  /*1c10*/  DADD R8, R8, -R14 ;  /* 0x0000000008087229 */ /* 0x000fd0000000080e */
[----:B------:R-:W-:-:S08]  /*1c20*/  DFMA R8, R6, UR8, R8 ;  /* 0x0000000806087c2b */ /* 0x000fd00008000008 */
[----:B------:R-:W-:-:S08]  /*1c30*/  DADD R6, R4, R8 ;  /* 0x0000000004067229 */ /* 0x000fd00000000008 */
[----:B------:R-:W-:Y:S02]  /*1c40*/  DADD R10, R4, -R6 ;  /* 0x00000000040a7229 */ /* 0x000fe40000000806 */
[----:B------:R-:W-:-:S06]  /*1c50*/  DMUL R4, R6, 2 ;  /* 0x4000000006047828 */ /* 0x000fcc0000000000 */
[----:B------:R-:W-:Y:S02]  /*1c60*/  DADD R10, R8, R10 ;  /* 0x00000000080a7229 */ /* 0x000fe4000000000a */
[----:B------:R-:W-:Y:S01]  /*1c70*/  DFMA R6, R6, 2, -R4 ;  /* 0x400000000606782b */ /* 0x000fe20000000804 */
[----:B------:R-:W-:Y:S02]  /*1c80*/  IMAD.MOV.U32 R8, RZ, RZ, 0x652b82fe ;  /* 0x652b82feff087424 */ /* 0x000fe400078e00ff */
[----:B------:R-:W-:-:S05]  /*1c90*/  IMAD.MOV.U32 R9, RZ, RZ, 0x3ff71547 ;  /* 0x3ff71547ff097424 */ /* 0x000fca00078e00ff */
[----:B------:R-:W-:-:S08]  /*1ca0*/  DFMA R10, R10, 2, R6 ;  /* 0x400000000a0a782b */ /* 0x000fd00000000006 */
[----:B------:R-:W-:-:S08]  /*1cb0*/  DADD R6, R4, R10 ;  /* 0x0000000004067229 */ /* 0x000fd0000000000a */
[----:B------:R-:W-:Y:S02]  /*1cc0*/  DFMA R8, R6, R8, 6.75539944105574400000e+15 ;  /* 0x433800000608742b */ /* 0x000fe40000000008 */
[----:B------:R-:W-:Y:S01]  /*1cd0*/  FSETP.GEU.AND P0, PT, |R7|, 4.1917929649353027344, PT ;  /* 0x4086232b0700780b */ /* 0x000fe20003f0e200 */
[----:B------:R-:W-:-:S05]  /*1ce0*/  DADD R4, R4, -R6 ;  /* 0x0000000004047229 */ /* 0x000fca0000000806 */
[----:B------:R-:W-:-:S03]  /*1cf0*/  DADD R12, R8, -6.75539944105574400000e+15 ;  /* 0xc3380000080c7429 */ /* 0x000fc60000000000 */
[----:B------:R-:W-:-:S05]  /*1d00*/  DADD R10, R10, R4 ;  /* 0x000000000a0a7229 */ /* 0x000fca0000000004 */
[----:B------:R-:W-:Y:S01]  /*1d10*/  DFMA R14, R12, -UR6, R6 ;  /* 0x800000060c0e7c2b */ /* 0x000fe20008000006 */
[----:B------:R-:W-:Y:S01]  /*1d20*/  UMOV UR6, 0x3b39803f ;  /* 0x3b39803f00067882 */ /* 0x000fe20000000000 */
[----:B------:R-:W-:-:S06]  /*1d30*/  UMOV UR7, 0x3c7abc9e ;  /* 0x3c7abc9e00077882 */ /* 0x000fcc0000000000 */
[----:B------:R-:W-:Y:S01]  /*1d40*/  DFMA R12, R12, -UR6, R14 ;  /* 0x800000060c0c7c2b */ /* 0x000fe2000800000e */
[----:B------:R-:W-:Y:S01]  /*1d50*/  UMOV UR6, 0x69ce2bdf ;  /* 0x69ce2bdf00067882 */ /* 0x000fe20000000000 */
[----:B------:R-:W-:Y:S01]  /*1d60*/  IMAD.MOV.U32 R14, RZ, RZ, -0x35dec16 ;  /* 0xfca213eaff0e7424 */ /* 0x000fe200078e00ff */
[----:B------:R-:W-:Y:S01]  /*1d70*/  MOV R15, 0x3e928af3 ;  /* 0x3e928af3000f7802 */ /* 0x000fe20000000f00 */
[----:B------:R-:W-:-:S05]  /*1d80*/  UMOV UR7, 0x3e5ade15 ;  /* 0x3e5ade1500077882 */ /* 0x000fca0000000000 */
[----:B------:R-:W-:Y:S01]  /*1d90*/  DFMA R14, R12, UR6, R14 ;  /* 0x000000060c0e7c2b */ /* 0x000fe2000800000e */
        /* <DEDUP_REMOVED lines=24> */
[----:B------:R-:W-:-:S08]  /*1f20*/  DFMA R14, R12, R14, 1 ;  /* 0x3ff000000c0e742b */ /* 0x000fd0000000000e */
[----:B------:R-:W-:-:S10]  /*1f30*/  DFMA R12, R12, R14, 1 ;  /* 0x3ff000000c0c742b */ /* 0x000fd4000000000e */
[----:B------:R-:W-:Y:S02]  /*1f40*/  IMAD R5, R8, 0x100000, R13 ;  /* 0x0010000008057824 */ /* 0x000fe400078e020d */
[----:B------:R-:W-:Y:S01]  /*1f50*/  IMAD.MOV.U32 R4, RZ, RZ, R12 ;  /* 0x000000ffff047224 */ /* 0x000fe200078e000c */
[----:B------:R-:W-:Y:S06]  /*1f60*/  @!P0 BRA `(.L_x_26) ;  /* 0x0000000000308947 */ /* 0x000fec0003800000 */
[----:B------:R-:W-:Y:S01]  /*1f70*/  FSETP.GEU.AND P1, PT, |R7|, 4.2275390625, PT ;  /* 0x408748000700780b */ /* 0x000fe20003f2e200 */
[C---:B------:R-:W-:Y:S02]  /*1f80*/  DADD R4, R6.reuse, +INF ;  /* 0x7ff0000006047429 */ /* 0x040fe40000000000 */
[----:B------:R-:W-:-:S08]  /*1f90*/  DSETP.GEU.AND P0, PT, R6, RZ, PT ;  /* 0x000000ff0600722a */ /* 0x000fd00003f0e000 */
[----:B------:R-:W-:Y:S02]  /*1fa0*/  FSEL R4, R4, RZ, P0 ;  /* 0x000000ff04047208 */ /* 0x000fe40000000000 */
[----:B------:R-:W-:Y:S02]  /*1fb0*/  @!P1 LEA.HI R3, R8, R8, RZ, 0x1 ;  /* 0x0000000808039211 */ /* 0x000fe400078f08ff */
[----:B------:R-:W-:Y:S02]  /*1fc0*/  FSEL R5, R5, RZ, P0 ;  /* 0x000000ff05057208 */ /* 0x000fe40000000000 */
[----:B------:R-:W-:-:S05]  /*1fd0*/  @!P1 SHF.R.S32.HI R3, RZ, 0x1, R3 ;  /* 0x00000001ff039819 */ /* 0x000fca0000011403 */
[----:B------:R-:W-:Y:S02]  /*1fe0*/  @!P1 IMAD.IADD R6, R8, 0x1, -R3 ;  /* 0x0000000108069824 */ /* 0x000fe400078e0a03 */
[----:B------:R-:W-:-:S03]  /*1ff0*/  @!P1 IMAD R13, R3, 0x100000, R13 ;  /* 0x00100000030d9824 */ /* 0x000fc600078e020d */
[----:B------:R-:W-:Y:S01]  /*2000*/  @!P1 LEA R7, R6, 0x3ff00000, 0x14 ;  /* 0x3ff0000006079811 */ /* 0x000fe200078ea0ff */
[----:B------:R-:W-:-:S06]  /*2010*/  @!P1 IMAD.MOV.U32 R6, RZ, RZ, RZ ;  /* 0x000000ffff069224 */ /* 0x000fcc00078e00ff */
[----:B------:R-:W-:-:S11]  /*2020*/  @!P1 DMUL R4, R12, R6 ;  /* 0x000000060c049228 */ /* 0x000fd60000000000 */
.L_x_26:
[----:B------:R-:W-:Y:S01]  /*2030*/  DFMA R10, R10, R4, R4 ;  /* 0x000000040a0a722b */ /* 0x000fe20000000004 */
[----:B------:R-:W-:Y:S01]  /*2040*/  IMAD.MOV.U32 R3, RZ, RZ, 0x0 ;  /* 0x00000000ff037424 */ /* 0x000fe200078e00ff */
[----:B------:R-:W-:-:S08]  /*2050*/  DSETP.NEU.AND P0, PT, |R4|, +INF , PT ;  /* 0x7ff000000400742a */ /* 0x000fd00003f0d200 */
[----:B------:R-:W-:Y:S02]  /*2060*/  FSEL R4, R4, R10, !P0 ;  /* 0x0000000a04047208 */ /* 0x000fe40004000000 */
[----:B------:R-:W-:Y:S01]  /*2070*/  FSEL R5, R5, R11, !P0 ;  /* 0x0000000b05057208 */ /* 0x000fe20004000000 */
[----:B------:R-:W-:Y:S06]  /*2080*/  RET.REL.NODEC R2 `(_Z15updatePositionsPdS_S_dddd) ;  /* 0xffffffdc02dc7950 */ /* 0x000fec0003c3ffff */
.L_x_27:
[----:B------:R-:W-:-:S00]  /*2090*/  BRA `(.L_x_27) ;  /* 0xfffffffc00fc7947 */ /* 0x000fc0000383ffff */
[----:B------:R-:W-:-:S00]  /*20a0*/  NOP ;  /* 0x0000000000007918 */ /* 0x000fc00000000000 */
        /* <DEDUP_REMOVED lines=13> */
.L_x_30:


//--------------------- .nv.shared.reserved.0     --------------------------
	.section	.nv.shared.reserved.0,"aw",@nobits
	.weak		__nv_reservedSMEM_offset_0_alias
	.size		__nv_reservedSMEM_offset_0_alias, 0, 64
	.other		__nv_reservedSMEM_offset_0_alias,@"STO_CUDA_RESERVED_SHARED STV_DEFAULT"
__nv_reservedSMEM_offset_0_alias:
	.zero		0
	.zero		64


//--------------------- .nv.constant0._Z15updatePositionsPdS_S_dddd --------------------------
	.section	.nv.constant0._Z15updatePositionsPdS_S_dddd,"a",@progbits
	.sectionflags	@""
	.align	4
.nv.constant0._Z15updatePositionsPdS_S_dddd:
	.zero		952


//--------------------- SYMBOLS --------------------------

	.type		.nv.reservedSmem.offset0,@object
	.size		.nv.reservedSmem.offset0,0x4
